//
// Generated by NVIDIA NVVM Compiler
//
// Compiler Build ID: CL-36424714
// Cuda compilation tools, release 13.0, V13.0.88
// Based on NVVM 20.0.0
//

.version 9.0
.target sm_100
.address_size 64

	// .globl	_Z12randomKernelPdi
.global .align 4 .b8 precalc_xorwow_matrix[102400];
.global .align 4 .b8 precalc_xorwow_offset_matrix[102400];
.global .align 4 .b8 mrg32k3aM1[2304];
.global .align 4 .b8 mrg32k3aM2[2304];
.global .align 4 .b8 mrg32k3aM1SubSeq[2016];
.global .align 4 .b8 mrg32k3aM2SubSeq[2016];
.global .align 4 .b8 mrg32k3aM1Seq[2304];
.global .align 4 .b8 mrg32k3aM2Seq[2304];
.const .align 8 .b8 __cr_lgamma_table[72];
.global .align 8 .u64 monDev;
.global .align 8 .u64 dev_Ld2;
.global .align 8 .u64 dev_Hd2;
.global .align 8 .u64 dev_rmax;
.global .align 8 .u64 dev_dx;
.global .align 8 .u64 dev_dy;
.global .align 8 .u64 dev_dz;
.global .align 8 .u64 dev_dr2;
.global .align 8 .u64 dev_amax;
.global .align 8 .u64 dev_bmin;
.global .align 8 .u64 dev_amax2;
.global .align 8 .u64 dev_bmin2;
.global .align 8 .u64 dev_ecc;
.global .align 8 .u64 dev_Area;
.global .align 8 .u64 dev_rectangleArea;
.global .align 8 .u64 dev_xBoxMaxd2;
.global .align 8 .u64 dev_yBoxMaxd2;

.visible .entry _Z12randomKernelPdi(
	.param .u64 .ptr .align 1 _Z12randomKernelPdi_param_0,
	.param .u32 _Z12randomKernelPdi_param_1
)
{
	.local .align 8 .b8 	__local_depot0[48];
	.reg .b64 	%SP;
	.reg .b64 	%SPL;
	.reg .pred 	%p<64>;
	.reg .b32 	%r<1214>;
	.reg .b64 	%rd<31>;
	.reg .b64 	%fd<3>;

	mov.u64 	%SPL, __local_depot0;
	ld.param.u64 	%rd10, [_Z12randomKernelPdi_param_0];
	ld.param.u32 	%r545, [_Z12randomKernelPdi_param_1];
	mov.u32 	%r546, %ctaid.x;
	mov.u32 	%r547, %ntid.x;
	mov.u32 	%r548, %tid.x;
	mad.lo.s32 	%r1, %r546, %r547, %r548;
	setp.ge.s32 	%p1, %r1, %r545;
	@%p1 bra 	$L__BB0_117;
	add.u64 	%rd1, %SPL, 0;
	// begin inline asm
	mov.u64 	%rd11, %clock64;
	// end inline asm
	cvt.s64.s32 	%rd2, %r1;
	cvt.u32.u64 	%r549, %rd11;
	xor.b32  	%r550, %r549, -1429050551;
	mul.lo.s32 	%r551, %r550, 1099087573;
	{ .reg .b32 tmp; mov.b64 {tmp, %r552}, %rd11; }
	xor.b32  	%r553, %r552, -136515619;
	mul.lo.s32 	%r554, %r553, -1703105765;
	add.s32 	%r555, %r551, %r554;
	add.s32 	%r2, %r555, 6615241;
	add.s32 	%r948, %r551, 123456789;
	st.local.v2.u32 	[%rd1], {%r2, %r948};
	xor.b32  	%r947, %r551, 362436069;
	add.s32 	%r556, %r554, 521288629;
	st.local.v2.u32 	[%rd1+8], {%r947, %r556};
	xor.b32  	%r557, %r554, 88675123;
	add.s32 	%r944, %r551, 5783321;
	st.local.v2.u32 	[%rd1+16], {%r557, %r944};
	setp.eq.s32 	%p2, %r1, 0;
	@%p2 bra 	$L__BB0_116;
	mov.b32 	%r931, 0;
	mov.u64 	%rd30, %rd2;
$L__BB0_3:
	mov.u64 	%rd3, %rd30;
	and.b64  	%rd4, %rd3, 3;
	setp.eq.s64 	%p3, %rd4, 0;
	@%p3 bra 	$L__BB0_115;
	mul.wide.u32 	%rd13, %r931, 3200;
	mov.u64 	%rd14, precalc_xorwow_matrix;
	add.s64 	%rd5, %rd14, %rd13;
	mov.b32 	%r944, 0;
	mov.u32 	%r945, %r944;
	mov.u32 	%r946, %r944;
	mov.u32 	%r947, %r944;
	mov.u32 	%r948, %r944;
	mov.u32 	%r937, %r944;
$L__BB0_5:
	mul.wide.u32 	%rd15, %r937, 4;
	add.s64 	%rd16, %rd1, %rd15;
	ld.local.u32 	%r16, [%rd16+4];
	shl.b32 	%r17, %r937, 5;
	mov.b32 	%r943, 0;
$L__BB0_6:
	.pragma "nounroll";
	shr.u32 	%r561, %r16, %r943;
	and.b32  	%r562, %r561, 1;
	setp.eq.b32 	%p4, %r562, 1;
	not.pred 	%p5, %p4;
	add.s32 	%r563, %r17, %r943;
	mul.lo.s32 	%r564, %r563, 5;
	mul.wide.u32 	%rd17, %r564, 4;
	add.s64 	%rd6, %rd5, %rd17;
	@%p5 bra 	$L__BB0_8;
	ld.global.u32 	%r565, [%rd6];
	xor.b32  	%r948, %r948, %r565;
	ld.global.u32 	%r566, [%rd6+4];
	xor.b32  	%r947, %r947, %r566;
	ld.global.u32 	%r567, [%rd6+8];
	xor.b32  	%r946, %r946, %r567;
	ld.global.u32 	%r568, [%rd6+12];
	xor.b32  	%r945, %r945, %r568;
	ld.global.u32 	%r569, [%rd6+16];
	xor.b32  	%r944, %r944, %r569;
$L__BB0_8:
	and.b32  	%r571, %r561, 2;
	setp.eq.s32 	%p6, %r571, 0;
	@%p6 bra 	$L__BB0_10;
	ld.global.u32 	%r572, [%rd6+20];
	xor.b32  	%r948, %r948, %r572;
	ld.global.u32 	%r573, [%rd6+24];
	xor.b32  	%r947, %r947, %r573;
	ld.global.u32 	%r574, [%rd6+28];
	xor.b32  	%r946, %r946, %r574;
	ld.global.u32 	%r575, [%rd6+32];
	xor.b32  	%r945, %r945, %r575;
	ld.global.u32 	%r576, [%rd6+36];
	xor.b32  	%r944, %r944, %r576;
$L__BB0_10:
	and.b32  	%r578, %r561, 4;
	setp.eq.s32 	%p7, %r578, 0;
	@%p7 bra 	$L__BB0_12;
	ld.global.u32 	%r579, [%rd6+40];
	xor.b32  	%r948, %r948, %r579;
	ld.global.u32 	%r580, [%rd6+44];
	xor.b32  	%r947, %r947, %r580;
	ld.global.u32 	%r581, [%rd6+48];
	xor.b32  	%r946, %r946, %r581;
	ld.global.u32 	%r582, [%rd6+52];
	xor.b32  	%r945, %r945, %r582;
	ld.global.u32 	%r583, [%rd6+56];
	xor.b32  	%r944, %r944, %r583;
$L__BB0_12:
	and.b32  	%r585, %r561, 8;
	setp.eq.s32 	%p8, %r585, 0;
	@%p8 bra 	$L__BB0_14;
	ld.global.u32 	%r586, [%rd6+60];
	xor.b32  	%r948, %r948, %r586;
	ld.global.u32 	%r587, [%rd6+64];
	xor.b32  	%r947, %r947, %r587;
	ld.global.u32 	%r588, [%rd6+68];
	xor.b32  	%r946, %r946, %r588;
	ld.global.u32 	%r589, [%rd6+72];
	xor.b32  	%r945, %r945, %r589;
	ld.global.u32 	%r590, [%rd6+76];
	xor.b32  	%r944, %r944, %r590;
$L__BB0_14:
	and.b32  	%r592, %r561, 16;
	setp.eq.s32 	%p9, %r592, 0;
	@%p9 bra 	$L__BB0_16;
	ld.global.u32 	%r593, [%rd6+80];
	xor.b32  	%r948, %r948, %r593;
	ld.global.u32 	%r594, [%rd6+84];
	xor.b32  	%r947, %r947, %r594;
	ld.global.u32 	%r595, [%rd6+88];
	xor.b32  	%r946, %r946, %r595;
	ld.global.u32 	%r596, [%rd6+92];
	xor.b32  	%r945, %r945, %r596;
	ld.global.u32 	%r597, [%rd6+96];
	xor.b32  	%r944, %r944, %r597;
$L__BB0_16:
	and.b32  	%r599, %r561, 32;
	setp.eq.s32 	%p10, %r599, 0;
	@%p10 bra 	$L__BB0_18;
	ld.global.u32 	%r600, [%rd6+100];
	xor.b32  	%r948, %r948, %r600;
	ld.global.u32 	%r601, [%rd6+104];
	xor.b32  	%r947, %r947, %r601;
	ld.global.u32 	%r602, [%rd6+108];
	xor.b32  	%r946, %r946, %r602;
	ld.global.u32 	%r603, [%rd6+112];
	xor.b32  	%r945, %r945, %r603;
	ld.global.u32 	%r604, [%rd6+116];
	xor.b32  	%r944, %r944, %r604;
$L__BB0_18:
	and.b32  	%r606, %r561, 64;
	setp.eq.s32 	%p11, %r606, 0;
	@%p11 bra 	$L__BB0_20;
	ld.global.u32 	%r607, [%rd6+120];
	xor.b32  	%r948, %r948, %r607;
	ld.global.u32 	%r608, [%rd6+124];
	xor.b32  	%r947, %r947, %r608;
	ld.global.u32 	%r609, [%rd6+128];
	xor.b32  	%r946, %r946, %r609;
	ld.global.u32 	%r610, [%rd6+132];
	xor.b32  	%r945, %r945, %r610;
	ld.global.u32 	%r611, [%rd6+136];
	xor.b32  	%r944, %r944, %r611;
$L__BB0_20:
	and.b32  	%r613, %r561, 128;
	setp.eq.s32 	%p12, %r613, 0;
	@%p12 bra 	$L__BB0_22;
	ld.global.u32 	%r614, [%rd6+140];
	xor.b32  	%r948, %r948, %r614;
	ld.global.u32 	%r615, [%rd6+144];
	xor.b32  	%r947, %r947, %r615;
	ld.global.u32 	%r616, [%rd6+148];
	xor.b32  	%r946, %r946, %r616;
	ld.global.u32 	%r617, [%rd6+152];
	xor.b32  	%r945, %r945, %r617;
	ld.global.u32 	%r618, [%rd6+156];
	xor.b32  	%r944, %r944, %r618;
$L__BB0_22:
	and.b32  	%r620, %r561, 256;
	setp.eq.s32 	%p13, %r620, 0;
	@%p13 bra 	$L__BB0_24;
	ld.global.u32 	%r621, [%rd6+160];
	xor.b32  	%r948, %r948, %r621;
	ld.global.u32 	%r622, [%rd6+164];
	xor.b32  	%r947, %r947, %r622;
	ld.global.u32 	%r623, [%rd6+168];
	xor.b32  	%r946, %r946, %r623;
	ld.global.u32 	%r624, [%rd6+172];
	xor.b32  	%r945, %r945, %r624;
	ld.global.u32 	%r625, [%rd6+176];
	xor.b32  	%r944, %r944, %r625;
$L__BB0_24:
	and.b32  	%r627, %r561, 512;
	setp.eq.s32 	%p14, %r627, 0;
	@%p14 bra 	$L__BB0_26;
	ld.global.u32 	%r628, [%rd6+180];
	xor.b32  	%r948, %r948, %r628;
	ld.global.u32 	%r629, [%rd6+184];
	xor.b32  	%r947, %r947, %r629;
	ld.global.u32 	%r630, [%rd6+188];
	xor.b32  	%r946, %r946, %r630;
	ld.global.u32 	%r631, [%rd6+192];
	xor.b32  	%r945, %r945, %r631;
	ld.global.u32 	%r632, [%rd6+196];
	xor.b32  	%r944, %r944, %r632;
$L__BB0_26:
	and.b32  	%r634, %r561, 1024;
	setp.eq.s32 	%p15, %r634, 0;
	@%p15 bra 	$L__BB0_28;
	ld.global.u32 	%r635, [%rd6+200];
	xor.b32  	%r948, %r948, %r635;
	ld.global.u32 	%r636, [%rd6+204];
	xor.b32  	%r947, %r947, %r636;
	ld.global.u32 	%r637, [%rd6+208];
	xor.b32  	%r946, %r946, %r637;
	ld.global.u32 	%r638, [%rd6+212];
	xor.b32  	%r945, %r945, %r638;
	ld.global.u32 	%r639, [%rd6+216];
	xor.b32  	%r944, %r944, %r639;
$L__BB0_28:
	and.b32  	%r641, %r561, 2048;
	setp.eq.s32 	%p16, %r641, 0;
	@%p16 bra 	$L__BB0_30;
	ld.global.u32 	%r642, [%rd6+220];
	xor.b32  	%r948, %r948, %r642;
	ld.global.u32 	%r643, [%rd6+224];
	xor.b32  	%r947, %r947, %r643;
	ld.global.u32 	%r644, [%rd6+228];
	xor.b32  	%r946, %r946, %r644;
	ld.global.u32 	%r645, [%rd6+232];
	xor.b32  	%r945, %r945, %r645;
	ld.global.u32 	%r646, [%rd6+236];
	xor.b32  	%r944, %r944, %r646;
$L__BB0_30:
	and.b32  	%r648, %r561, 4096;
	setp.eq.s32 	%p17, %r648, 0;
	@%p17 bra 	$L__BB0_32;
	ld.global.u32 	%r649, [%rd6+240];
	xor.b32  	%r948, %r948, %r649;
	ld.global.u32 	%r650, [%rd6+244];
	xor.b32  	%r947, %r947, %r650;
	ld.global.u32 	%r651, [%rd6+248];
	xor.b32  	%r946, %r946, %r651;
	ld.global.u32 	%r652, [%rd6+252];
	xor.b32  	%r945, %r945, %r652;
	ld.global.u32 	%r653, [%rd6+256];
	xor.b32  	%r944, %r944, %r653;
$L__BB0_32:
	and.b32  	%r655, %r561, 8192;
	setp.eq.s32 	%p18, %r655, 0;
	@%p18 bra 	$L__BB0_34;
	ld.global.u32 	%r656, [%rd6+260];
	xor.b32  	%r948, %r948, %r656;
	ld.global.u32 	%r657, [%rd6+264];
	xor.b32  	%r947, %r947, %r657;
	ld.global.u32 	%r658, [%rd6+268];
	xor.b32  	%r946, %r946, %r658;
	ld.global.u32 	%r659, [%rd6+272];
	xor.b32  	%r945, %r945, %r659;
	ld.global.u32 	%r660, [%rd6+276];
	xor.b32  	%r944, %r944, %r660;
$L__BB0_34:
	and.b32  	%r662, %r561, 16384;
	setp.eq.s32 	%p19, %r662, 0;
	@%p19 bra 	$L__BB0_36;
	ld.global.u32 	%r663, [%rd6+280];
	xor.b32  	%r948, %r948, %r663;
	ld.global.u32 	%r664, [%rd6+284];
	xor.b32  	%r947, %r947, %r664;
	ld.global.u32 	%r665, [%rd6+288];
	xor.b32  	%r946, %r946, %r665;
	ld.global.u32 	%r666, [%rd6+292];
	xor.b32  	%r945, %r945, %r666;
	ld.global.u32 	%r667, [%rd6+296];
	xor.b32  	%r944, %r944, %r667;
$L__BB0_36:
	and.b32  	%r669, %r561, 32768;
	setp.eq.s32 	%p20, %r669, 0;
	@%p20 bra 	$L__BB0_38;
	ld.global.u32 	%r670, [%rd6+300];
	xor.b32  	%r948, %r948, %r670;
	ld.global.u32 	%r671, [%rd6+304];
	xor.b32  	%r947, %r947, %r671;
	ld.global.u32 	%r672, [%rd6+308];
	xor.b32  	%r946, %r946, %r672;
	ld.global.u32 	%r673, [%rd6+312];
	xor.b32  	%r945, %r945, %r673;
	ld.global.u32 	%r674, [%rd6+316];
	xor.b32  	%r944, %r944, %r674;
$L__BB0_38:
	add.s32 	%r943, %r943, 16;
	setp.ne.s32 	%p21, %r943, 32;
	@%p21 bra 	$L__BB0_6;
	mad.lo.s32 	%r675, %r937, -31, %r17;
	add.s32 	%r937, %r675, 1;
	setp.ne.s32 	%p22, %r937, 5;
	@%p22 bra 	$L__BB0_5;
	st.local.u32 	[%rd1+4], %r948;
	st.local.v2.u32 	[%rd1+8], {%r947, %r946};
	st.local.v2.u32 	[%rd1+16], {%r945, %r944};
	setp.eq.s64 	%p23, %rd4, 1;
	@%p23 bra 	$L__BB0_115;
	mov.b32 	%r944, 0;
	mov.u32 	%r1037, %r944;
	mov.u32 	%r1038, %r944;
	mov.u32 	%r947, %r944;
	mov.u32 	%r948, %r944;
	mov.u32 	%r1029, %r944;
$L__BB0_42:
	mul.wide.u32 	%rd18, %r1029, 4;
	add.s64 	%rd19, %rd1, %rd18;
	ld.local.u32 	%r192, [%rd19+4];
	shl.b32 	%r193, %r1029, 5;
	mov.b32 	%r1035, 0;
$L__BB0_43:
	.pragma "nounroll";
	shr.u32 	%r678, %r192, %r1035;
	and.b32  	%r679, %r678, 1;
	setp.eq.b32 	%p24, %r679, 1;
	not.pred 	%p25, %p24;
	add.s32 	%r680, %r193, %r1035;
	mul.lo.s32 	%r681, %r680, 5;
	mul.wide.u32 	%rd20, %r681, 4;
	add.s64 	%rd7, %rd5, %rd20;
	@%p25 bra 	$L__BB0_45;
	ld.global.u32 	%r682, [%rd7];
	xor.b32  	%r948, %r948, %r682;
	ld.global.u32 	%r683, [%rd7+4];
	xor.b32  	%r947, %r947, %r683;
	ld.global.u32 	%r684, [%rd7+8];
	xor.b32  	%r1038, %r1038, %r684;
	ld.global.u32 	%r685, [%rd7+12];
	xor.b32  	%r1037, %r1037, %r685;
	ld.global.u32 	%r686, [%rd7+16];
	xor.b32  	%r944, %r944, %r686;
$L__BB0_45:
	and.b32  	%r688, %r678, 2;
	setp.eq.s32 	%p26, %r688, 0;
	@%p26 bra 	$L__BB0_47;
	ld.global.u32 	%r689, [%rd7+20];
	xor.b32  	%r948, %r948, %r689;
	ld.global.u32 	%r690, [%rd7+24];
	xor.b32  	%r947, %r947, %r690;
	ld.global.u32 	%r691, [%rd7+28];
	xor.b32  	%r1038, %r1038, %r691;
	ld.global.u32 	%r692, [%rd7+32];
	xor.b32  	%r1037, %r1037, %r692;
	ld.global.u32 	%r693, [%rd7+36];
	xor.b32  	%r944, %r944, %r693;
$L__BB0_47:
	and.b32  	%r695, %r678, 4;
	setp.eq.s32 	%p27, %r695, 0;
	@%p27 bra 	$L__BB0_49;
	ld.global.u32 	%r696, [%rd7+40];
	xor.b32  	%r948, %r948, %r696;
	ld.global.u32 	%r697, [%rd7+44];
	xor.b32  	%r947, %r947, %r697;
	ld.global.u32 	%r698, [%rd7+48];
	xor.b32  	%r1038, %r1038, %r698;
	ld.global.u32 	%r699, [%rd7+52];
	xor.b32  	%r1037, %r1037, %r699;
	ld.global.u32 	%r700, [%rd7+56];
	xor.b32  	%r944, %r944, %r700;
$L__BB0_49:
	and.b32  	%r702, %r678, 8;
	setp.eq.s32 	%p28, %r702, 0;
	@%p28 bra 	$L__BB0_51;
	ld.global.u32 	%r703, [%rd7+60];
	xor.b32  	%r948, %r948, %r703;
	ld.global.u32 	%r704, [%rd7+64];
	xor.b32  	%r947, %r947, %r704;
	ld.global.u32 	%r705, [%rd7+68];
	xor.b32  	%r1038, %r1038, %r705;
	ld.global.u32 	%r706, [%rd7+72];
	xor.b32  	%r1037, %r1037, %r706;
	ld.global.u32 	%r707, [%rd7+76];
	xor.b32  	%r944, %r944, %r707;
$L__BB0_51:
	and.b32  	%r709, %r678, 16;
	setp.eq.s32 	%p29, %r709, 0;
	@%p29 bra 	$L__BB0_53;
	ld.global.u32 	%r710, [%rd7+80];
	xor.b32  	%r948, %r948, %r710;
	ld.global.u32 	%r711, [%rd7+84];
	xor.b32  	%r947, %r947, %r711;
	ld.global.u32 	%r712, [%rd7+88];
	xor.b32  	%r1038, %r1038, %r712;
	ld.global.u32 	%r713, [%rd7+92];
	xor.b32  	%r1037, %r1037, %r713;
	ld.global.u32 	%r714, [%rd7+96];
	xor.b32  	%r944, %r944, %r714;
$L__BB0_53:
	and.b32  	%r716, %r678, 32;
	setp.eq.s32 	%p30, %r716, 0;
	@%p30 bra 	$L__BB0_55;
	ld.global.u32 	%r717, [%rd7+100];
	xor.b32  	%r948, %r948, %r717;
	ld.global.u32 	%r718, [%rd7+104];
	xor.b32  	%r947, %r947, %r718;
	ld.global.u32 	%r719, [%rd7+108];
	xor.b32  	%r1038, %r1038, %r719;
	ld.global.u32 	%r720, [%rd7+112];
	xor.b32  	%r1037, %r1037, %r720;
	ld.global.u32 	%r721, [%rd7+116];
	xor.b32  	%r944, %r944, %r721;
$L__BB0_55:
	and.b32  	%r723, %r678, 64;
	setp.eq.s32 	%p31, %r723, 0;
	@%p31 bra 	$L__BB0_57;
	ld.global.u32 	%r724, [%rd7+120];
	xor.b32  	%r948, %r948, %r724;
	ld.global.u32 	%r725, [%rd7+124];
	xor.b32  	%r947, %r947, %r725;
	ld.global.u32 	%r726, [%rd7+128];
	xor.b32  	%r1038, %r1038, %r726;
	ld.global.u32 	%r727, [%rd7+132];
	xor.b32  	%r1037, %r1037, %r727;
	ld.global.u32 	%r728, [%rd7+136];
	xor.b32  	%r944, %r944, %r728;
$L__BB0_57:
	and.b32  	%r730, %r678, 128;
	setp.eq.s32 	%p32, %r730, 0;
	@%p32 bra 	$L__BB0_59;
	ld.global.u32 	%r731, [%rd7+140];
	xor.b32  	%r948, %r948, %r731;
	ld.global.u32 	%r732, [%rd7+144];
	xor.b32  	%r947, %r947, %r732;
	ld.global.u32 	%r733, [%rd7+148];
	xor.b32  	%r1038, %r1038, %r733;
	ld.global.u32 	%r734, [%rd7+152];
	xor.b32  	%r1037, %r1037, %r734;
	ld.global.u32 	%r735, [%rd7+156];
	xor.b32  	%r944, %r944, %r735;
$L__BB0_59:
	and.b32  	%r737, %r678, 256;
	setp.eq.s32 	%p33, %r737, 0;
	@%p33 bra 	$L__BB0_61;
	ld.global.u32 	%r738, [%rd7+160];
	xor.b32  	%r948, %r948, %r738;
	ld.global.u32 	%r739, [%rd7+164];
	xor.b32  	%r947, %r947, %r739;
	ld.global.u32 	%r740, [%rd7+168];
	xor.b32  	%r1038, %r1038, %r740;
	ld.global.u32 	%r741, [%rd7+172];
	xor.b32  	%r1037, %r1037, %r741;
	ld.global.u32 	%r742, [%rd7+176];
	xor.b32  	%r944, %r944, %r742;
$L__BB0_61:
	and.b32  	%r744, %r678, 512;
	setp.eq.s32 	%p34, %r744, 0;
	@%p34 bra 	$L__BB0_63;
	ld.global.u32 	%r745, [%rd7+180];
	xor.b32  	%r948, %r948, %r745;
	ld.global.u32 	%r746, [%rd7+184];
	xor.b32  	%r947, %r947, %r746;
	ld.global.u32 	%r747, [%rd7+188];
	xor.b32  	%r1038, %r1038, %r747;
	ld.global.u32 	%r748, [%rd7+192];
	xor.b32  	%r1037, %r1037, %r748;
	ld.global.u32 	%r749, [%rd7+196];
	xor.b32  	%r944, %r944, %r749;
$L__BB0_63:
	and.b32  	%r751, %r678, 1024;
	setp.eq.s32 	%p35, %r751, 0;
	@%p35 bra 	$L__BB0_65;
	ld.global.u32 	%r752, [%rd7+200];
	xor.b32  	%r948, %r948, %r752;
	ld.global.u32 	%r753, [%rd7+204];
	xor.b32  	%r947, %r947, %r753;
	ld.global.u32 	%r754, [%rd7+208];
	xor.b32  	%r1038, %r1038, %r754;
	ld.global.u32 	%r755, [%rd7+212];
	xor.b32  	%r1037, %r1037, %r755;
	ld.global.u32 	%r756, [%rd7+216];
	xor.b32  	%r944, %r944, %r756;
$L__BB0_65:
	and.b32  	%r758, %r678, 2048;
	setp.eq.s32 	%p36, %r758, 0;
	@%p36 bra 	$L__BB0_67;
	ld.global.u32 	%r759, [%rd7+220];
	xor.b32  	%r948, %r948, %r759;
	ld.global.u32 	%r760, [%rd7+224];
	xor.b32  	%r947, %r947, %r760;
	ld.global.u32 	%r761, [%rd7+228];
	xor.b32  	%r1038, %r1038, %r761;
	ld.global.u32 	%r762, [%rd7+232];
	xor.b32  	%r1037, %r1037, %r762;
	ld.global.u32 	%r763, [%rd7+236];
	xor.b32  	%r944, %r944, %r763;
$L__BB0_67:
	and.b32  	%r765, %r678, 4096;
	setp.eq.s32 	%p37, %r765, 0;
	@%p37 bra 	$L__BB0_69;
	ld.global.u32 	%r766, [%rd7+240];
	xor.b32  	%r948, %r948, %r766;
	ld.global.u32 	%r767, [%rd7+244];
	xor.b32  	%r947, %r947, %r767;
	ld.global.u32 	%r768, [%rd7+248];
	xor.b32  	%r1038, %r1038, %r768;
	ld.global.u32 	%r769, [%rd7+252];
	xor.b32  	%r1037, %r1037, %r769;
	ld.global.u32 	%r770, [%rd7+256];
	xor.b32  	%r944, %r944, %r770;
$L__BB0_69:
	and.b32  	%r772, %r678, 8192;
	setp.eq.s32 	%p38, %r772, 0;
	@%p38 bra 	$L__BB0_71;
	ld.global.u32 	%r773, [%rd7+260];
	xor.b32  	%r948, %r948, %r773;
	ld.global.u32 	%r774, [%rd7+264];
	xor.b32  	%r947, %r947, %r774;
	ld.global.u32 	%r775, [%rd7+268];
	xor.b32  	%r1038, %r1038, %r775;
	ld.global.u32 	%r776, [%rd7+272];
	xor.b32  	%r1037, %r1037, %r776;
	ld.global.u32 	%r777, [%rd7+276];
	xor.b32  	%r944, %r944, %r777;
$L__BB0_71:
	and.b32  	%r779, %r678, 16384;
	setp.eq.s32 	%p39, %r779, 0;
	@%p39 bra 	$L__BB0_73;
	ld.global.u32 	%r780, [%rd7+280];
	xor.b32  	%r948, %r948, %r780;
	ld.global.u32 	%r781, [%rd7+284];
	xor.b32  	%r947, %r947, %r781;
	ld.global.u32 	%r782, [%rd7+288];
	xor.b32  	%r1038, %r1038, %r782;
	ld.global.u32 	%r783, [%rd7+292];
	xor.b32  	%r1037, %r1037, %r783;
	ld.global.u32 	%r784, [%rd7+296];
	xor.b32  	%r944, %r944, %r784;
$L__BB0_73:
	and.b32  	%r786, %r678, 32768;
	setp.eq.s32 	%p40, %r786, 0;
	@%p40 bra 	$L__BB0_75;
	ld.global.u32 	%r787, [%rd7+300];
	xor.b32  	%r948, %r948, %r787;
	ld.global.u32 	%r788, [%rd7+304];
	xor.b32  	%r947, %r947, %r788;
	ld.global.u32 	%r789, [%rd7+308];
	xor.b32  	%r1038, %r1038, %r789;
	ld.global.u32 	%r790, [%rd7+312];
	xor.b32  	%r1037, %r1037, %r790;
	ld.global.u32 	%r791, [%rd7+316];
	xor.b32  	%r944, %r944, %r791;
$L__BB0_75:
	add.s32 	%r1035, %r1035, 16;
	setp.ne.s32 	%p41, %r1035, 32;
	@%p41 bra 	$L__BB0_43;
	mad.lo.s32 	%r792, %r1029, -31, %r193;
	add.s32 	%r1029, %r792, 1;
	setp.ne.s32 	%p42, %r1029, 5;
	@%p42 bra 	$L__BB0_42;
	st.local.u32 	[%rd1+4], %r948;
	st.local.v2.u32 	[%rd1+8], {%r947, %r1038};
	st.local.v2.u32 	[%rd1+16], {%r1037, %r944};
	setp.ne.s64 	%p43, %rd4, 3;
	@%p43 bra 	$L__BB0_115;
	mov.b32 	%r944, 0;
	mov.u32 	%r1129, %r944;
	mov.u32 	%r1130, %r944;
	mov.u32 	%r947, %r944;
	mov.u32 	%r948, %r944;
	mov.u32 	%r1121, %r944;
$L__BB0_79:
	mul.wide.u32 	%rd21, %r1121, 4;
	add.s64 	%rd22, %rd1, %rd21;
	ld.local.u32 	%r368, [%rd22+4];
	shl.b32 	%r369, %r1121, 5;
	mov.b32 	%r1127, 0;
$L__BB0_80:
	.pragma "nounroll";
	shr.u32 	%r795, %r368, %r1127;
	and.b32  	%r796, %r795, 1;
	setp.eq.b32 	%p44, %r796, 1;
	not.pred 	%p45, %p44;
	add.s32 	%r797, %r369, %r1127;
	mul.lo.s32 	%r798, %r797, 5;
	mul.wide.u32 	%rd23, %r798, 4;
	add.s64 	%rd8, %rd5, %rd23;
	@%p45 bra 	$L__BB0_82;
	ld.global.u32 	%r799, [%rd8];
	xor.b32  	%r948, %r948, %r799;
	ld.global.u32 	%r800, [%rd8+4];
	xor.b32  	%r947, %r947, %r800;
	ld.global.u32 	%r801, [%rd8+8];
	xor.b32  	%r1130, %r1130, %r801;
	ld.global.u32 	%r802, [%rd8+12];
	xor.b32  	%r1129, %r1129, %r802;
	ld.global.u32 	%r803, [%rd8+16];
	xor.b32  	%r944, %r944, %r803;
$L__BB0_82:
	and.b32  	%r805, %r795, 2;
	setp.eq.s32 	%p46, %r805, 0;
	@%p46 bra 	$L__BB0_84;
	ld.global.u32 	%r806, [%rd8+20];
	xor.b32  	%r948, %r948, %r806;
	ld.global.u32 	%r807, [%rd8+24];
	xor.b32  	%r947, %r947, %r807;
	ld.global.u32 	%r808, [%rd8+28];
	xor.b32  	%r1130, %r1130, %r808;
	ld.global.u32 	%r809, [%rd8+32];
	xor.b32  	%r1129, %r1129, %r809;
	ld.global.u32 	%r810, [%rd8+36];
	xor.b32  	%r944, %r944, %r810;
$L__BB0_84:
	and.b32  	%r812, %r795, 4;
	setp.eq.s32 	%p47, %r812, 0;
	@%p47 bra 	$L__BB0_86;
	ld.global.u32 	%r813, [%rd8+40];
	xor.b32  	%r948, %r948, %r813;
	ld.global.u32 	%r814, [%rd8+44];
	xor.b32  	%r947, %r947, %r814;
	ld.global.u32 	%r815, [%rd8+48];
	xor.b32  	%r1130, %r1130, %r815;
	ld.global.u32 	%r816, [%rd8+52];
	xor.b32  	%r1129, %r1129, %r816;
	ld.global.u32 	%r817, [%rd8+56];
	xor.b32  	%r944, %r944, %r817;
$L__BB0_86:
	and.b32  	%r819, %r795, 8;
	setp.eq.s32 	%p48, %r819, 0;
	@%p48 bra 	$L__BB0_88;
	ld.global.u32 	%r820, [%rd8+60];
	xor.b32  	%r948, %r948, %r820;
	ld.global.u32 	%r821, [%rd8+64];
	xor.b32  	%r947, %r947, %r821;
	ld.global.u32 	%r822, [%rd8+68];
	xor.b32  	%r1130, %r1130, %r822;
	ld.global.u32 	%r823, [%rd8+72];
	xor.b32  	%r1129, %r1129, %r823;
	ld.global.u32 	%r824, [%rd8+76];
	xor.b32  	%r944, %r944, %r824;
$L__BB0_88:
	and.b32  	%r826, %r795, 16;
	setp.eq.s32 	%p49, %r826, 0;
	@%p49 bra 	$L__BB0_90;
	ld.global.u32 	%r827, [%rd8+80];
	xor.b32  	%r948, %r948, %r827;
	ld.global.u32 	%r828, [%rd8+84];
	xor.b32  	%r947, %r947, %r828;
	ld.global.u32 	%r829, [%rd8+88];
	xor.b32  	%r1130, %r1130, %r829;
	ld.global.u32 	%r830, [%rd8+92];
	xor.b32  	%r1129, %r1129, %r830;
	ld.global.u32 	%r831, [%rd8+96];
	xor.b32  	%r944, %r944, %r831;
$L__BB0_90:
	and.b32  	%r833, %r795, 32;
	setp.eq.s32 	%p50, %r833, 0;
	@%p50 bra 	$L__BB0_92;
	ld.global.u32 	%r834, [%rd8+100];
	xor.b32  	%r948, %r948, %r834;
	ld.global.u32 	%r835, [%rd8+104];
	xor.b32  	%r947, %r947, %r835;
	ld.global.u32 	%r836, [%rd8+108];
	xor.b32  	%r1130, %r1130, %r836;
	ld.global.u32 	%r837, [%rd8+112];
	xor.b32  	%r1129, %r1129, %r837;
	ld.global.u32 	%r838, [%rd8+116];
	xor.b32  	%r944, %r944, %r838;
$L__BB0_92:
	and.b32  	%r840, %r795, 64;
	setp.eq.s32 	%p51, %r840, 0;
	@%p51 bra 	$L__BB0_94;
	ld.global.u32 	%r841, [%rd8+120];
	xor.b32  	%r948, %r948, %r841;
	ld.global.u32 	%r842, [%rd8+124];
	xor.b32  	%r947, %r947, %r842;
	ld.global.u32 	%r843, [%rd8+128];
	xor.b32  	%r1130, %r1130, %r843;
	ld.global.u32 	%r844, [%rd8+132];
	xor.b32  	%r1129, %r1129, %r844;
	ld.global.u32 	%r845, [%rd8+136];
	xor.b32  	%r944, %r944, %r845;
$L__BB0_94:
	and.b32  	%r847, %r795, 128;
	setp.eq.s32 	%p52, %r847, 0;
	@%p52 bra 	$L__BB0_96;
	ld.global.u32 	%r848, [%rd8+140];
	xor.b32  	%r948, %r948, %r848;
	ld.global.u32 	%r849, [%rd8+144];
	xor.b32  	%r947, %r947, %r849;
	ld.global.u32 	%r850, [%rd8+148];
	xor.b32  	%r1130, %r1130, %r850;
	ld.global.u32 	%r851, [%rd8+152];
	xor.b32  	%r1129, %r1129, %r851;
	ld.global.u32 	%r852, [%rd8+156];
	xor.b32  	%r944, %r944, %r852;
$L__BB0_96:
	and.b32  	%r854, %r795, 256;
	setp.eq.s32 	%p53, %r854, 0;
	@%p53 bra 	$L__BB0_98;
	ld.global.u32 	%r855, [%rd8+160];
	xor.b32  	%r948, %r948, %r855;
	ld.global.u32 	%r856, [%rd8+164];
	xor.b32  	%r947, %r947, %r856;
	ld.global.u32 	%r857, [%rd8+168];
	xor.b32  	%r1130, %r1130, %r857;
	ld.global.u32 	%r858, [%rd8+172];
	xor.b32  	%r1129, %r1129, %r858;
	ld.global.u32 	%r859, [%rd8+176];
	xor.b32  	%r944, %r944, %r859;
$L__BB0_98:
	and.b32  	%r861, %r795, 512;
	setp.eq.s32 	%p54, %r861, 0;
	@%p54 bra 	$L__BB0_100;
	ld.global.u32 	%r862, [%rd8+180];
	xor.b32  	%r948, %r948, %r862;
	ld.global.u32 	%r863, [%rd8+184];
	xor.b32  	%r947, %r947, %r863;
	ld.global.u32 	%r864, [%rd8+188];
	xor.b32  	%r1130, %r1130, %r864;
	ld.global.u32 	%r865, [%rd8+192];
	xor.b32  	%r1129, %r1129, %r865;
	ld.global.u32 	%r866, [%rd8+196];
	xor.b32  	%r944, %r944, %r866;
$L__BB0_100:
	and.b32  	%r868, %r795, 1024;
	setp.eq.s32 	%p55, %r868, 0;
	@%p55 bra 	$L__BB0_102;
	ld.global.u32 	%r869, [%rd8+200];
	xor.b32  	%r948, %r948, %r869;
	ld.global.u32 	%r870, [%rd8+204];
	xor.b32  	%r947, %r947, %r870;
	ld.global.u32 	%r871, [%rd8+208];
	xor.b32  	%r1130, %r1130, %r871;
	ld.global.u32 	%r872, [%rd8+212];
	xor.b32  	%r1129, %r1129, %r872;
	ld.global.u32 	%r873, [%rd8+216];
	xor.b32  	%r944, %r944, %r873;
$L__BB0_102:
	and.b32  	%r875, %r795, 2048;
	setp.eq.s32 	%p56, %r875, 0;
	@%p56 bra 	$L__BB0_104;
	ld.global.u32 	%r876, [%rd8+220];
	xor.b32  	%r948, %r948, %r876;
	ld.global.u32 	%r877, [%rd8+224];
	xor.b32  	%r947, %r947, %r877;
	ld.global.u32 	%r878, [%rd8+228];
	xor.b32  	%r1130, %r1130, %r878;
	ld.global.u32 	%r879, [%rd8+232];
	xor.b32  	%r1129, %r1129, %r879;
	ld.global.u32 	%r880, [%rd8+236];
	xor.b32  	%r944, %r944, %r880;
$L__BB0_104:
	and.b32  	%r882, %r795, 4096;
	setp.eq.s32 	%p57, %r882, 0;
	@%p57 bra 	$L__BB0_106;
	ld.global.u32 	%r883, [%rd8+240];
	xor.b32  	%r948, %r948, %r883;
	ld.global.u32 	%r884, [%rd8+244];
	xor.b32  	%r947, %r947, %r884;
	ld.global.u32 	%r885, [%rd8+248];
	xor.b32  	%r1130, %r1130, %r885;
	ld.global.u32 	%r886, [%rd8+252];
	xor.b32  	%r1129, %r1129, %r886;
	ld.global.u32 	%r887, [%rd8+256];
	xor.b32  	%r944, %r944, %r887;
$L__BB0_106:
	and.b32  	%r889, %r795, 8192;
	setp.eq.s32 	%p58, %r889, 0;
	@%p58 bra 	$L__BB0_108;
	ld.global.u32 	%r890, [%rd8+260];
	xor.b32  	%r948, %r948, %r890;
	ld.global.u32 	%r891, [%rd8+264];
	xor.b32  	%r947, %r947, %r891;
	ld.global.u32 	%r892, [%rd8+268];
	xor.b32  	%r1130, %r1130, %r892;
	ld.global.u32 	%r893, [%rd8+272];
	xor.b32  	%r1129, %r1129, %r893;
	ld.global.u32 	%r894, [%rd8+276];
	xor.b32  	%r944, %r944, %r894;
$L__BB0_108:
	and.b32  	%r896, %r795, 16384;
	setp.eq.s32 	%p59, %r896, 0;
	@%p59 bra 	$L__BB0_110;
	ld.global.u32 	%r897, [%rd8+280];
	xor.b32  	%r948, %r948, %r897;
	ld.global.u32 	%r898, [%rd8+284];
	xor.b32  	%r947, %r947, %r898;
	ld.global.u32 	%r899, [%rd8+288];
	xor.b32  	%r1130, %r1130, %r899;
	ld.global.u32 	%r900, [%rd8+292];
	xor.b32  	%r1129, %r1129, %r900;
	ld.global.u32 	%r901, [%rd8+296];
	xor.b32  	%r944, %r944, %r901;
$L__BB0_110:
	and.b32  	%r903, %r795, 32768;
	setp.eq.s32 	%p60, %r903, 0;
	@%p60 bra 	$L__BB0_112;
	ld.global.u32 	%r904, [%rd8+300];
	xor.b32  	%r948, %r948, %r904;
	ld.global.u32 	%r905, [%rd8+304];
	xor.b32  	%r947, %r947, %r905;
	ld.global.u32 	%r906, [%rd8+308];
	xor.b32  	%r1130, %r1130, %r906;
	ld.global.u32 	%r907, [%rd8+312];
	xor.b32  	%r1129, %r1129, %r907;
	ld.global.u32 	%r908, [%rd8+316];
	xor.b32  	%r944, %r944, %r908;
$L__BB0_112:
	add.s32 	%r1127, %r1127, 16;
	setp.ne.s32 	%p61, %r1127, 32;
	@%p61 bra 	$L__BB0_80;
	mad.lo.s32 	%r909, %r1121, -31, %r369;
	add.s32 	%r1121, %r909, 1;
	setp.ne.s32 	%p62, %r1121, 5;
	@%p62 bra 	$L__BB0_79;
	st.local.u32 	[%rd1+4], %r948;
	st.local.v2.u32 	[%rd1+8], {%r947, %r1130};
	st.local.v2.u32 	[%rd1+16], {%r1129, %r944};
$L__BB0_115:
	shr.u64 	%rd30, %rd3, 2;
	add.s32 	%r931, %r931, 1;
	setp.gt.u64 	%p63, %rd3, 3;
	@%p63 bra 	$L__BB0_3;
$L__BB0_116:
	shr.u32 	%r910, %r948, 2;
	xor.b32  	%r911, %r910, %r948;
	shl.b32 	%r912, %r944, 4;
	shl.b32 	%r913, %r911, 1;
	xor.b32  	%r914, %r913, %r912;
	xor.b32  	%r915, %r914, %r911;
	xor.b32  	%r916, %r915, %r944;
	add.s32 	%r917, %r2, %r916;
	add.s32 	%r918, %r917, 362437;
	shr.u32 	%r919, %r947, 2;
	xor.b32  	%r920, %r919, %r947;
	shl.b32 	%r921, %r916, 4;
	shl.b32 	%r922, %r920, 1;
	xor.b32  	%r923, %r922, %r921;
	xor.b32  	%r924, %r923, %r920;
	xor.b32  	%r925, %r924, %r916;
	add.s32 	%r926, %r2, %r925;
	add.s32 	%r927, %r926, 724874;
	cvt.u64.u32 	%rd24, %r918;
	mul.wide.u32 	%rd25, %r927, 2097152;
	xor.b64  	%rd26, %rd25, %rd24;
	cvt.rn.f64.u64 	%fd1, %rd26;
	fma.rn.f64 	%fd2, %fd1, 0d3CA0000000000000, 0d3C90000000000000;
	cvta.to.global.u64 	%rd27, %rd10;
	shl.b64 	%rd28, %rd2, 3;
	add.s64 	%rd29, %rd27, %rd28;
	st.global.f64 	[%rd29], %fd2;
$L__BB0_117:
	ret;

}
	// .globl	_Z12check_acceptPdS_S_lPi
.visible .entry _Z12check_acceptPdS_S_lPi(
	.param .u64 .ptr .align 1 _Z12check_acceptPdS_S_lPi_param_0,
	.param .u64 .ptr .align 1 _Z12check_acceptPdS_S_lPi_param_1,
	.param .u64 .ptr .align 1 _Z12check_acceptPdS_S_lPi_param_2,
	.param .u64 _Z12check_acceptPdS_S_lPi_param_3,
	.param .u64 .ptr .align 1 _Z12check_acceptPdS_S_lPi_param_4
)
{
	.reg .b32 	%r<2>;
	.reg .b64 	%rd<3>;

	ld.param.u64 	%rd1, [_Z12check_acceptPdS_S_lPi_param_4];
	cvta.to.global.u64 	%rd2, %rd1;
	mov.b32 	%r1, 1;
	st.global.u32 	[%rd2], %r1;
	bar.sync 	0;
	ret;

}


// ===== COMPILED SASS (sm_100) =====

	.target	sm_100

	.elftype	@"ET_EXEC"


//--------------------- .note.nv.tkinfo           --------------------------
	.section	.note.nv.tkinfo,"",@"SHT_NOTE"
	.sectionflags	@"SHF_NOTE_NV_TKINFO"
	.tkinfo
        /*0018*/ 	.word	0x00000002
        /*0030*/ 	.string	""
        /*0030*/ 	.string	"ptxas"
        /*0030*/ 	.string	"Cuda compilation tools, release 13.0, V13.0.88"
        /*0030*/ 	.string	"Build cuda_13.0.r13.0/compiler.36424714_0"
        /*0030*/ 	.string	"-arch sm_100 -m 64 "



//--------------------- .note.nv.cuinfo           --------------------------
	.section	.note.nv.cuinfo,"",@"SHT_NOTE"
	.sectionflags	@"SHF_NOTE_NV_CUINFO"
        /*0018*/ 	.short	0x0002
        /*001a*/ 	.short	0x0064
        /*001c*/ 	.short	0x0082
	.zero		2


//--------------------- .nv.info                  --------------------------
	.section	.nv.info,"",@"SHT_CUDA_INFO"
	.align	4


	//----- nvinfo : EIATTR_REGCOUNT
	.align		4
        /*0000*/ 	.byte	0x04, 0x2f
        /*0002*/ 	.short	(.L_27 - .L_26)
	.align		4
.L_26:
        /*0004*/ 	.word	index@(_Z12randomKernelPdi)
        /*0008*/ 	.word	0x0000001f


	//----- nvinfo : EIATTR_FRAME_SIZE
	.align		4
.L_27:
        /*000c*/ 	.byte	0x04, 0x11
        /*000e*/ 	.short	(.L_29 - .L_28)
	.align		4
.L_28:
        /*0010*/ 	.word	index@(_Z12randomKernelPdi)
        /*0014*/ 	.word	0x00000030


	//----- nvinfo : EIATTR_REGCOUNT
	.align		4
.L_29:
        /*0018*/ 	.byte	0x04, 0x2f
        /*001a*/ 	.short	(.L_31 - .L_30)
	.align		4
.L_30:
        /*001c*/ 	.word	index@(_Z12check_acceptPdS_S_lPi)
        /*0020*/ 	.word	0x00000008


	//----- nvinfo : EIATTR_FRAME_SIZE
	.align		4
.L_31:
        /*0024*/ 	.byte	0x04, 0x11
        /*0026*/ 	.short	(.L_33 - .L_32)
	.align		4
.L_32:
        /*0028*/ 	.word	index@(_Z12check_acceptPdS_S_lPi)
        /*002c*/ 	.word	0x00000000


	//----- nvinfo : EIATTR_MIN_STACK_SIZE
	.align		4
.L_33:
        /*0030*/ 	.byte	0x04, 0x12
        /*0032*/ 	.short	(.L_35 - .L_34)
	.align		4
.L_34:
        /*0034*/ 	.word	index@(_Z12check_acceptPdS_S_lPi)
        /*0038*/ 	.word	0x00000000


	//----- nvinfo : EIATTR_MIN_STACK_SIZE
	.align		4
.L_35:
        /*003c*/ 	.byte	0x04, 0x12
        /*003e*/ 	.short	(.L_37 - .L_36)
	.align		4
.L_36:
        /*0040*/ 	.word	index@(_Z12randomKernelPdi)
        /*0044*/ 	.word	0x00000030
.L_37:


//--------------------- .nv.compat                --------------------------
	.section	.nv.compat,"",@"SHT_CUDA_COMPAT_INFO"
	.align	4
        /*0000*/ 	.byte	0x02, 0x09, 0x00, 0x00, 0x02, 0x02, 0x01, 0x00, 0x02, 0x05, 0x05, 0x00, 0x03, 0x07, 0x01, 0x01
        /*0010*/ 	.byte	0x02, 0x03, 0x00, 0x00, 0x02, 0x06, 0x01, 0x00, 0x04, 0x0b, 0x08, 0x00, 0x01, 0x00, 0x00, 0x00
        /*0020*/ 	.byte	0x00, 0x00, 0x00, 0x00


//--------------------- .nv.info._Z12check_acceptPdS_S_lPi --------------------------
	.section	.nv.info._Z12check_acceptPdS_S_lPi,"",@"SHT_CUDA_INFO"
	.sectionflags	@""
	.align	4


	//----- nvinfo : EIATTR_CUDA_API_VERSION
	.align		4
        /*0000*/ 	.byte	0x04, 0x37
        /*0002*/ 	.short	(.L_39 - .L_38)
.L_38:
        /*0004*/ 	.word	0x00000082


	//----- nvinfo : EIATTR_KPARAM_INFO
	.align		4
.L_39:
        /*0008*/ 	.byte	0x04, 0x17
        /*000a*/ 	.short	(.L_41 - .L_40)
.L_40:
        /*000c*/ 	.word	0x00000000
        /*0010*/ 	.short	0x0004
        /*0012*/ 	.short	0x0020
        /*0014*/ 	.byte	0x00, 0xf5, 0x21, 0x00


	//----- nvinfo : EIATTR_KPARAM_INFO
	.align		4
.L_41:
        /*0018*/ 	.byte	0x04, 0x17
        /*001a*/ 	.short	(.L_43 - .L_42)
.L_42:
        /*001c*/ 	.word	0x00000000
        /*0020*/ 	.short	0x0003
        /*0022*/ 	.short	0x0018
        /*0024*/ 	.byte	0x00, 0xf0, 0x21, 0x00


	//----- nvinfo : EIATTR_KPARAM_INFO
	.align		4
.L_43:
        /*0028*/ 	.byte	0x04, 0x17
        /*002a*/ 	.short	(.L_45 - .L_44)
.L_44:
        /*002c*/ 	.word	0x00000000
        /*0030*/ 	.short	0x0002
        /*0032*/ 	.short	0x0010
        /*0034*/ 	.byte	0x00, 0xf5, 0x21, 0x00


	//----- nvinfo : EIATTR_KPARAM_INFO
	.align		4
.L_45:
        /*0038*/ 	.byte	0x04, 0x17
        /*003a*/ 	.short	(.L_47 - .L_46)
.L_46:
        /*003c*/ 	.word	0x00000000
        /*0040*/ 	.short	0x0001
        /*0042*/ 	.short	0x0008
        /*0044*/ 	.byte	0x00, 0xf5, 0x21, 0x00


	//----- nvinfo : EIATTR_KPARAM_INFO
	.align		4
.L_47:
        /*0048*/ 	.byte	0x04, 0x17
        /*004a*/ 	.short	(.L_49 - .L_48)
.L_48:
        /*004c*/ 	.word	0x00000000
        /*0050*/ 	.short	0x0000
        /*0052*/ 	.short	0x0000
        /*0054*/ 	.byte	0x00, 0xf5, 0x21, 0x00


	//----- nvinfo : EIATTR_SPARSE_MMA_MASK
	.align		4
.L_49:
        /*0058*/ 	.byte	0x03, 0x50
        /*005a*/ 	.short	0x0000


	//----- nvinfo : EIATTR_MAXREG_COUNT
	.align		4
        /*005c*/ 	.byte	0x03, 0x1b
        /*005e*/ 	.short	0x00ff


	//----- nvinfo : EIATTR_NUM_BARRIERS
	.align		4
        /*0060*/ 	.byte	0x02, 0x4c
        /*0062*/ 	.byte	0x01
	.zero		1


	//----- nvinfo : EIATTR_MERCURY_ISA_VERSION
	.align		4
        /*0064*/ 	.byte	0x03, 0x5f
        /*0066*/ 	.short	0x0101


	//----- nvinfo : EIATTR_VRC_CTA_INIT_COUNT
	.align		4
        /*0068*/ 	.byte	0x02, 0x4a
	.zero		1
	.zero		1


	//----- nvinfo : EIATTR_EXIT_INSTR_OFFSETS
	.align		4
        /*006c*/ 	.byte	0x04, 0x1c
        /*006e*/ 	.short	(.L_51 - .L_50)


	//   ....[0]....
.L_50:
        /*0070*/ 	.word	0x00000060


	//----- nvinfo : EIATTR_CBANK_PARAM_SIZE
	.align		4
.L_51:
        /*0074*/ 	.byte	0x03, 0x19
        /*0076*/ 	.short	0x0028


	//----- nvinfo : EIATTR_PARAM_CBANK
	.align		4
        /*0078*/ 	.byte	0x04, 0x0a
        /*007a*/ 	.short	(.L_53 - .L_52)
	.align		4
.L_52:
        /*007c*/ 	.word	index@(.nv.constant0._Z12check_acceptPdS_S_lPi)
        /*0080*/ 	.short	0x0380
        /*0082*/ 	.short	0x0028


	//----- nvinfo : EIATTR_SW_WAR
	.align		4
.L_53:
        /*0084*/ 	.byte	0x04, 0x36
        /*0086*/ 	.short	(.L_55 - .L_54)
.L_54:
        /*0088*/ 	.word	0x00000008
.L_55:


//--------------------- .nv.info._Z12randomKernelPdi --------------------------
	.section	.nv.info._Z12randomKernelPdi,"",@"SHT_CUDA_INFO"
	.sectionflags	@""
	.align	4


	//----- nvinfo : EIATTR_CUDA_API_VERSION
	.align		4
        /*0000*/ 	.byte	0x04, 0x37
        /*0002*/ 	.short	(.L_57 - .L_56)
.L_56:
        /*0004*/ 	.word	0x00000082


	//----- nvinfo : EIATTR_KPARAM_INFO
	.align		4
.L_57:
        /*0008*/ 	.byte	0x04, 0x17
        /*000a*/ 	.short	(.L_59 - .L_58)
.L_58:
        /*000c*/ 	.word	0x00000000
        /*0010*/ 	.short	0x0001
        /*0012*/ 	.short	0x0008
        /*0014*/ 	.byte	0x00, 0xf0, 0x11, 0x00


	//----- nvinfo : EIATTR_KPARAM_INFO
	.align		4
.L_59:
        /*0018*/ 	.byte	0x04, 0x17
        /*001a*/ 	.short	(.L_61 - .L_60)
.L_60:
        /*001c*/ 	.word	0x00000000
        /*0020*/ 	.short	0x0000
        /*0022*/ 	.short	0x0000
        /*0024*/ 	.byte	0x00, 0xf5, 0x21, 0x00


	//----- nvinfo : EIATTR_SPARSE_MMA_MASK
	.align		4
.L_61:
        /*0028*/ 	.byte	0x03, 0x50
        /*002a*/ 	.short	0x0000


	//----- nvinfo : EIATTR_MAXREG_COUNT
	.align		4
        /*002c*/ 	.byte	0x03, 0x1b
        /*002e*/ 	.short	0x00ff


	//----- nvinfo : EIATTR_MERCURY_ISA_VERSION
	.align		4
        /*0030*/ 	.byte	0x03, 0x5f
        /*0032*/ 	.short	0x0101


	//----- nvinfo : EIATTR_VRC_CTA_INIT_COUNT
	.align		4
        /*0034*/ 	.byte	0x02, 0x4a
	.zero		1
	.zero		1


	//----- nvinfo : EIATTR_EXIT_INSTR_OFFSETS
	.align		4
        /*0038*/ 	.byte	0x04, 0x1c
        /*003a*/ 	.short	(.L_63 - .L_62)


	//   ....[0]....
.L_62:
        /*003c*/ 	.word	0x00000080


	//   ....[1]....
        /*0040*/ 	.word	0x00002880


	//----- nvinfo : EIATTR_CRS_STACK_SIZE
	.align		4
.L_63:
        /*0044*/ 	.byte	0x04, 0x1e
        /*0046*/ 	.short	(.L_65 - .L_64)
.L_64:
        /*0048*/ 	.word	0x00000000


	//----- nvinfo : EIATTR_CBANK_PARAM_SIZE
	.align		4
.L_65:
        /*004c*/ 	.byte	0x03, 0x19
        /*004e*/ 	.short	0x000c


	//----- nvinfo : EIATTR_PARAM_CBANK
	.align		4
        /*0050*/ 	.byte	0x04, 0x0a
        /*0052*/ 	.short	(.L_67 - .L_66)
	.align		4
.L_66:
        /*0054*/ 	.word	index@(.nv.constant0._Z12randomKernelPdi)
        /*0058*/ 	.short	0x0380
        /*005a*/ 	.short	0x000c


	//----- nvinfo : EIATTR_SW_WAR
	.align		4
.L_67:
        /*005c*/ 	.byte	0x04, 0x36
        /*005e*/ 	.short	(.L_69 - .L_68)
.L_68:
        /*0060*/ 	.word	0x00000008
.L_69:


//--------------------- .nv.callgraph             --------------------------
	.section	.nv.callgraph,"",@"SHT_CUDA_CALLGRAPH"
	.align	4
	.sectionentsize	8
	.align		4
        /*0000*/ 	.word	0x00000000
	.align		4
        /*0004*/ 	.word	0xffffffff
	.align		4
        /*0008*/ 	.word	0x00000000
	.align		4
        /*000c*/ 	.word	0xfffffffe
	.align		4
        /*0010*/ 	.word	0x00000000
	.align		4
        /*0014*/ 	.word	0xfffffffd
	.align		4
        /*0018*/ 	.word	0x00000000
	.align		4
        /*001c*/ 	.word	0xfffffffc


//--------------------- .nv.constant4             --------------------------
	.section	.nv.constant4,"a",@progbits
	.align	8
	.align		8
.nv.constant4:
        /*0000*/ 	.dword	precalc_xorwow_matrix
	.align		8
        /*0008*/ 	.dword	precalc_xorwow_offset_matrix
	.align		8
        /*0010*/ 	.dword	mrg32k3aM1
	.align		8
        /*0018*/ 	.dword	mrg32k3aM2
	.align		8
        /*0020*/ 	.dword	mrg32k3aM1SubSeq
	.align		8
        /*0028*/ 	.dword	mrg32k3aM2SubSeq
	.align		8
        /*0030*/ 	.dword	mrg32k3aM1Seq
	.align		8
        /*0038*/ 	.dword	mrg32k3aM2Seq
	.align		8
        /*0040*/ 	.dword	monDev
	.align		8
        /*0048*/ 	.dword	dev_Ld2
	.align		8
        /*0050*/ 	.dword	dev_Hd2
	.align		8
        /*0058*/ 	.dword	dev_rmax
	.align		8
        /*0060*/ 	.dword	dev_dx
	.align		8
        /*0068*/ 	.dword	dev_dy
	.align		8
        /*0070*/ 	.dword	dev_dz
	.align		8
        /*0078*/ 	.dword	dev_dr2
	.align		8
        /*0080*/ 	.dword	dev_amax
	.align		8
        /*0088*/ 	.dword	dev_bmin
	.align		8
        /*0090*/ 	.dword	dev_amax2
	.align		8
        /*0098*/ 	.dword	dev_bmin2
	.align		8
        /*00a0*/ 	.dword	dev_ecc
	.align		8
        /*00a8*/ 	.dword	dev_Area
	.align		8
        /*00b0*/ 	.dword	dev_rectangleArea
	.align		8
        /*00b8*/ 	.dword	dev_xBoxMaxd2
	.align		8
        /*00c0*/ 	.dword	dev_yBoxMaxd2


//--------------------- .nv.constant3             --------------------------
	.section	.nv.constant3,"a",@progbits
	.align	8
.nv.constant3:
	.type		__cr_lgamma_table,@object
	.size		__cr_lgamma_table,(.L_8 - __cr_lgamma_table)
__cr_lgamma_table:
        /*0000*/ 	.byte	0x00, 0x00, 0x00, 0x00, 0x00, 0x00, 0x00, 0x00, 0x00, 0x00, 0x00, 0x00, 0x00, 0x00, 0x00, 0x00
        /*0010*/ 	.byte	0xef, 0x39, 0xfa, 0xfe, 0x42, 0x2e, 0xe6, 0x3f, 0x02, 0x20, 0x2a, 0xfa, 0x0b, 0xab, 0xfc, 0x3f
        /*0020*/ 	.byte	0xf9, 0x2c, 0x92, 0x7c, 0xa7, 0x6c, 0x09, 0x40, 0xc9, 0x79, 0x44, 0x3c, 0x64, 0x26, 0x13, 0x40
        /*0030*/ 	.byte	0xca, 0x01, 0xcf, 0x3a, 0x27, 0x51, 0x1a, 0x40, 0x30, 0xcc, 0x2d, 0xf3, 0xe1, 0x0c, 0x21, 0x40
        /*0040*/ 	.byte	0x0d, 0xb7, 0xfc, 0x82, 0x8e, 0x35, 0x25, 0x40
.L_8:


//--------------------- .text._Z12check_acceptPdS_S_lPi --------------------------
	.section	.text._Z12check_acceptPdS_S_lPi,"ax",@progbits
	.align	128
        .global         _Z12check_acceptPdS_S_lPi
        .type           _Z12check_acceptPdS_S_lPi,@function
        .size           _Z12check_acceptPdS_S_lPi,(.L_x_13 - _Z12check_acceptPdS_S_lPi)
        .other          _Z12check_acceptPdS_S_lPi,@"STO_CUDA_ENTRY STV_DEFAULT"
_Z12check_acceptPdS_S_lPi:
.text._Z12check_acceptPdS_S_lPi:
[----:B------:R-:W-:Y:S08]  /*0000*/  LDC R1, c[0x0][0x37c] ;  /* 0x0000df00ff017b82 */ /* 0x000ff00000000800 */
[----:B------:R-:W0:Y:S01]  /*0010*/  LDC.64 R2, c[0x0][0x3a0] ;  /* 0x0000e800ff027b82 */ /* 0x000e220000000a00 */
[----:B------:R-:W0:Y:S01]  /*0020*/  LDCU.64 UR4, c[0x0][0x358] ;  /* 0x00006b00ff0477ac */ /* 0x000e220008000a00 */
[----:B------:R-:W-:-:S05]  /*0030*/  HFMA2 R5, -RZ, RZ, 0, 5.9604644775390625e-08 ;  /* 0x00000001ff057431 */ /* 0x000fca00000001ff */
[----:B0-----:R-:W-:Y:S01]  /*0040*/  STG.E desc[UR4][R2.64], R5 ;  /* 0x0000000502007986 */ /* 0x001fe2000c101904 */
[----:B------:R-:W-:Y:S06]  /*0050*/  BAR.SYNC.DEFER_BLOCKING 0x0 ;  /* 0x0000000000007b1d */ /* 0x000fec0000010000 */
[----:B------:R-:W-:Y:S05]  /*0060*/  EXIT ;  /* 0x000000000000794d */ /* 0x000fea0003800000 */
.L_x_0:
[----:B------:R-:W-:-:S00]  /*0070*/  BRA `(.L_x_0) ;  /* 0xfffffffc00fc7947 */ /* 0x000fc0000383ffff */
[----:B------:R-:W-:-:S00]  /*0080*/  NOP ;  /* 0x0000000000007918 */ /* 0x000fc00000000000 */
[----:B------:R-:W-:-:S00]  /*0090*/  NOP ;  /* 0x0000000000007918 */ /* 0x000fc00000000000 */
[----:B------:R-:W-:-:S00]  /*00a0*/  NOP ;  /* 0x0000000000007918 */ /* 0x000fc00000000000 */
[----:B------:R-:W-:-:S00]  /*00b0*/  NOP ;  /* 0x0000000000007918 */ /* 0x000fc00000000000 */
[----:B------:R-:W-:-:S00]  /*00c0*/  NOP ;  /* 0x0000000000007918 */ /* 0x000fc00000000000 */
[----:B------:R-:W-:-:S00]  /*00d0*/  NOP ;  /* 0x0000000000007918 */ /* 0x000fc00000000000 */
[----:B------:R-:W-:-:S00]  /*00e0*/  NOP ;  /* 0x0000000000007918 */ /* 0x000fc00000000000 */
[----:B------:R-:W-:-:S00]  /*00f0*/  NOP ;  /* 0x0000000000007918 */ /* 0x000fc00000000000 */
.L_x_13:


//--------------------- .text._Z12randomKernelPdi --------------------------
	.section	.text._Z12randomKernelPdi,"ax",@progbits
	.align	128
        .global         _Z12randomKernelPdi
        .type           _Z12randomKernelPdi,@function
        .size           _Z12randomKernelPdi,(.L_x_14 - _Z12randomKernelPdi)
        .other          _Z12randomKernelPdi,@"STO_CUDA_ENTRY STV_DEFAULT"
_Z12randomKernelPdi:
.text._Z12randomKernelPdi:
[----:B------:R-:W0:Y:S01]  /*0000*/  LDC R1, c[0x0][0x37c] ;  /* 0x0000df00ff017b82 */ /* 0x000e220000000800 */
[----:B------:R-:W1:Y:S07]  /*0010*/  S2R R3, SR_TID.X ;  /* 0x0000000000037919 */ /* 0x000e6e0000002100 */
[----:B------:R-:W1:Y:S01]  /*0020*/  S2UR UR4, SR_CTAID.X ;  /* 0x00000000000479c3 */ /* 0x000e620000002500 */
[----:B------:R-:W2:Y:S01]  /*0030*/  LDCU UR5, c[0x0][0x388] ;  /* 0x00007100ff0577ac */ /* 0x000ea20008000800 */
[----:B0-----:R-:W-:-:S06]  /*0040*/  VIADD R1, R1, 0xffffffd0 ;  /* 0xffffffd001017836 */ /* 0x001fcc0000000000 */
[----:B------:R-:W1:Y:S02]  /*0050*/  LDC R10, c[0x0][0x360] ;  /* 0x0000d800ff0a7b82 */ /* 0x000e640000000800 */
[----:B-1----:R-:W-:-:S05]  /*0060*/  IMAD R10, R10, UR4, R3 ;  /* 0x000000040a0a7c24 */ /* 0x002fca000f8e0203 */
[----:B--2---:R-:W-:-:S13]  /*0070*/  ISETP.GE.AND P0, PT, R10, UR5, PT ;  /* 0x000000050a007c0c */ /* 0x004fda000bf06270 */
[----:B------:R-:W-:Y:S05]  /*0080*/  @P0 EXIT ;  /* 0x000000000000094d */ /* 0x000fea0003800000 */
[----:B------:R-:W-:-:S06]  /*0090*/  CS2R R2, SR_CLOCKLO ;  /* 0x0000000000027805 */ /* 0x000fcc0000015000 */
[----:B------:R-:W-:Y:S01]  /*00a0*/  LOP3.LUT R0, R2, 0xaad26b49, RZ, 0x3c, !PT ;  /* 0xaad26b4902007812 */ /* 0x000fe200078e3cff */
[----:B------:R-:W0:Y:S01]  /*00b0*/  LDCU.64 UR6, c[0x0][0x358] ;  /* 0x00006b00ff0677ac */ /* 0x000e220008000a00 */
[----:B------:R-:W-:Y:S01]  /*00c0*/  LOP3.LUT R2, R3, 0xf7dcefdd, RZ, 0x3c, !PT ;  /* 0xf7dcefdd03027812 */ /* 0x000fe200078e3cff */
[----:B------:R-:W-:Y:S01]  /*00d0*/  BSSY.RECONVERGENT B0, `(.L_x_1) ;  /* 0x0000261000007945 */ /* 0x000fe20003800200 */
[----:B------:R-:W-:Y:S01]  /*00e0*/  ISETP.NE.AND P0, PT, R10, RZ, PT ;  /* 0x000000ff0a00720c */ /* 0x000fe20003f05270 */
[----:B------:R-:W-:Y:S02]  /*00f0*/  IMAD R0, R0, 0x4182bed5, RZ ;  /* 0x4182bed500007824 */ /* 0x000fe400078e02ff */
[----:B------:R-:W-:Y:S02]  /*0100*/  IMAD R3, R2, -0x658354e5, RZ ;  /* 0x9a7cab1b02037824 */ /* 0x000fe400078e02ff */
[C---:B------:R-:W-:Y:S01]  /*0110*/  VIADD R5, R0.reuse, 0x583f19 ;  /* 0x00583f1900057836 */ /* 0x040fe20000000000 */
[C---:B------:R-:W-:Y:S01]  /*0120*/  LOP3.LUT R6, R0.reuse, 0x159a55e5, RZ, 0x3c, !PT ;  /* 0x159a55e500067812 */ /* 0x040fe200078e3cff */
[----:B------:R-:W-:Y:S01]  /*0130*/  VIADD R7, R3, 0x1f123bb5 ;  /* 0x1f123bb503077836 */ /* 0x000fe20000000000 */
[----:B------:R-:W-:-:S02]  /*0140*/  IADD3 R2, PT, PT, R0, 0x64f0c9, R3 ;  /* 0x0064f0c900027810 */ /* 0x000fc40007ffe003 */
[----:B------:R-:W-:Y:S01]  /*0150*/  LOP3.LUT R4, R3, 0x5491333, RZ, 0x3c, !PT ;  /* 0x0549133303047812 */ /* 0x000fe200078e3cff */
[----:B------:R-:W-:Y:S01]  /*0160*/  VIADD R3, R0, 0x75bcd15 ;  /* 0x075bcd1500037836 */ /* 0x000fe20000000000 */
[----:B------:R1:W-:Y:S01]  /*0170*/  STL.64 [R1+0x8], R6 ;  /* 0x0000080601007387 */ /* 0x0003e20000100a00 */
[----:B------:R-:W-:-:S03]  /*0180*/  SHF.R.S32.HI R0, RZ, 0x1f, R10 ;  /* 0x0000001fff007819 */ /* 0x000fc6000001140a */
[----:B------:R1:W-:Y:S04]  /*0190*/  STL.64 [R1], R2 ;  /* 0x0000000201007387 */ /* 0x0003e80000100a00 */
[----:B------:R1:W-:Y:S01]  /*01a0*/  STL.64 [R1+0x10], R4 ;  /* 0x0000100401007387 */ /* 0x0003e20000100a00 */
[----:B0-----:R-:W-:Y:S05]  /*01b0*/  @!P0 BRA `(.L_x_2) ;  /* 0x0000002400488947 */ /* 0x001fea0003800000 */
[----:B------:R-:W-:Y:S02]  /*01c0*/  IMAD.MOV.U32 R14, RZ, RZ, R0 ;  /* 0x000000ffff0e7224 */ /* 0x000fe400078e0000 */
[----:B------:R-:W-:Y:S02]  /*01d0*/  IMAD.MOV.U32 R12, RZ, RZ, RZ ;  /* 0x000000ffff0c7224 */ /* 0x000fe400078e00ff */
[----:B------:R-:W-:-:S07]  /*01e0*/  IMAD.MOV.U32 R11, RZ, RZ, R10 ;  /* 0x000000ffff0b7224 */ /* 0x000fce00078e000a */
.L_x_11:
[----:B------:R-:W-:Y:S01]  /*01f0*/  LOP3.LUT R0, R11, 0x3, RZ, 0xc0, !PT ;  /* 0x000000030b007812 */ /* 0x000fe200078ec0ff */
[----:B------:R-:W-:Y:S03]  /*0200*/  BSSY.RECONVERGENT B1, `(.L_x_3) ;  /* 0x0000247000017945 */ /* 0x000fe60003800200 */
[----:B------:R-:W-:-:S04]  /*0210*/  ISETP.NE.U32.AND P0, PT, R0, RZ, PT ;  /* 0x000000ff0000720c */ /* 0x000fc80003f05070 */
[----:B------:R-:W-:-:S13]  /*0220*/  ISETP.NE.AND.EX P0, PT, RZ, RZ, PT, P0 ;  /* 0x000000ffff00720c */ /* 0x000fda0003f05300 */
[----:B0-----:R-:W-:Y:S05]  /*0230*/  @!P0 BRA `(.L_x_4) ;  /* 0x00000024000c8947 */ /* 0x001fea0003800000 */
[----:B------:R-:W0:Y:S01]  /*0240*/  LDC.64 R8, c[0x4][RZ] ;  /* 0x01000000ff087b82 */ /* 0x000e220000000a00 */
[----:B------:R-:W-:Y:S01]  /*0250*/  IMAD.MOV.U32 R0, RZ, RZ, RZ ;  /* 0x000000ffff007224 */ /* 0x000fe200078e00ff */
[----:B-1----:R-:W-:Y:S02]  /*0260*/  CS2R R4, SRZ ;  /* 0x0000000000047805 */ /* 0x002fe4000001ff00 */
[----:B------:R-:W-:Y:S01]  /*0270*/  CS2R R6, SRZ ;  /* 0x0000000000067805 */ /* 0x000fe2000001ff00 */
[----:B------:R-:W-:Y:S02]  /*0280*/  IMAD.MOV.U32 R3, RZ, RZ, RZ ;  /* 0x000000ffff037224 */ /* 0x000fe400078e00ff */
[----:B0-----:R-:W-:-:S07]  /*0290*/  IMAD.WIDE.U32 R8, R12, 0xc80, R8 ;  /* 0x00000c800c087825 */ /* 0x001fce00078e0008 */
.L_x_6:
[----:B------:R-:W-:-:S06]  /*02a0*/  IMAD R13, R0, 0x4, R1 ;  /* 0x00000004000d7824 */ /* 0x000fcc00078e0201 */
[----:B------:R-:W5:Y:S01]  /*02b0*/  LDL R13, [R13+0x4] ;  /* 0x000004000d0d7983 */ /* 0x000f620000100800 */
[----:B------:R-:W-:-:S05]  /*02c0*/  UMOV UR4, URZ ;  /* 0x000000ff00047c82 */ /* 0x000fca0008000000 */
.L_x_5:
[----:B-----5:R-:W-:Y:S01]  /*02d0*/  SHF.R.U32.HI R21, RZ, UR4, R13 ;  /* 0x00000004ff157c19 */ /* 0x020fe2000801160d */
[----:B------:R-:W-:-:S03]  /*02e0*/  IMAD.SHL.U32 R15, R0, 0x20, RZ ;  /* 0x00000020000f7824 */ /* 0x000fc600078e00ff */
[----:B------:R-:W-:Y:S01]  /*02f0*/  LOP3.LUT R16, R21, 0x1, RZ, 0xc0, !PT ;  /* 0x0000000115107812 */ /* 0x000fe200078ec0ff */
[----:B------:R-:W-:-:S03]  /*0300*/  VIADD R15, R15, UR4 ;  /* 0x000000040f0f7c36 */ /* 0x000fc60008000000 */
[----:B------:R-:W-:Y:S01]  /*0310*/  ISETP.NE.U32.AND P0, PT, R16, 0x1, PT ;  /* 0x000000011000780c */ /* 0x000fe20003f05070 */
[----:B------:R-:W-:-:S03]  /*0320*/  IMAD R15, R15, 0x5, RZ ;  /* 0x000000050f0f7824 */ /* 0x000fc600078e02ff */
[----:B------:R-:W-:Y:S01]  /*0330*/  R2P PR, R21, 0x7e ;  /* 0x0000007e15007804 */ /* 0x000fe20000000000 */
[----:B------:R-:W-:-:S08]  /*0340*/  IMAD.WIDE.U32 R16, R15, 0x4, R8 ;  /* 0x000000040f107825 */ /* 0x000fd000078e0008 */
[----:B------:R-:W2:Y:S04]  /*0350*/  @!P0 LDG.E R20, desc[UR6][R16.64+0x10] ;  /* 0x0000100610148981 */ /* 0x000ea8000c1e1900 */
[----:B------:R-:W3:Y:S04]  /*0360*/  @P1 LDG.E R22, desc[UR6][R16.64+0x24] ;  /* 0x0000240610161981 */ /* 0x000ee8000c1e1900 */
[----:B------:R-:W4:Y:S04]  /*0370*/  @P2 LDG.E R24, desc[UR6][R16.64+0x38] ;  /* 0x0000380610182981 */ /* 0x000f28000c1e1900 */
[----:B------:R-:W4:Y:S04]  /*0380*/  @P3 LDG.E R26, desc[UR6][R16.64+0x4c] ;  /* 0x00004c06101a3981 */ /* 0x000f28000c1e1900 */
[----:B------:R-:W4:Y:S04]  /*0390*/  @P4 LDG.E R28, desc[UR6][R16.64+0x60] ;  /* 0x00006006101c4981 */ /* 0x000f28000c1e1900 */
[----:B------:R-:W4:Y:S04]  /*03a0*/  @!P0 LDG.E R18, desc[UR6][R16.64] ;  /* 0x0000000610128981 */ /* 0x000f28000c1e1900 */
[----:B------:R-:W4:Y:S04]  /*03b0*/  @!P0 LDG.E R15, desc[UR6][R16.64+0x4] ;  /* 0x00000406100f8981 */ /* 0x000f28000c1e1900 */
[----:B------:R-:W4:Y:S04]  /*03c0*/  @P5 LDG.E R19, desc[UR6][R16.64+0x74] ;  /* 0x0000740610135981 */ /* 0x000f28000c1e1900 */
[----:B------:R-:W4:Y:S04]  /*03d0*/  @P1 LDG.E R23, desc[UR6][R16.64+0x20] ;  /* 0x0000200610171981 */ /* 0x000f28000c1e1900 */
[----:B------:R-:W4:Y:S01]  /*03e0*/  @P3 LDG.E R25, desc[UR6][R16.64+0x48] ;  /* 0x0000480610193981 */ /* 0x000f22000c1e1900 */
[----:B--2---:R-:W-:-:S03]  /*03f0*/  @!P0 LOP3.LUT R5, R5, R20, RZ, 0x3c, !PT ;  /* 0x0000001405058212 */ /* 0x004fc600078e3cff */
[----:B------:R-:W2:Y:S01]  /*0400*/  @P1 LDG.E R20, desc[UR6][R16.64+0x14] ;  /* 0x0000140610141981 */ /* 0x000ea2000c1e1900 */
[----:B---3--:R-:W-:-:S03]  /*0410*/  @P1 LOP3.LUT R5, R5, R22, RZ, 0x3c, !PT ;  /* 0x0000001605051212 */ /* 0x008fc600078e3cff */
[----:B------:R-:W3:Y:S01]  /*0420*/  @P1 LDG.E R22, desc[UR6][R16.64+0x1c] ;  /* 0x00001c0610161981 */ /* 0x000ee2000c1e1900 */
[----:B----4-:R-:W-:-:S03]  /*0430*/  @P2 LOP3.LUT R5, R5, R24, RZ, 0x3c, !PT ;  /* 0x0000001805052212 */ /* 0x010fc600078e3cff */
[----:B------:R-:W4:Y:S01]  /*0440*/  @P2 LDG.E R24, desc[UR6][R16.64+0x28] ;  /* 0x0000280610182981 */ /* 0x000f22000c1e1900 */
[----:B------:R-:W-:-:S03]  /*0450*/  @P3 LOP3.LUT R5, R5, R26, RZ, 0x3c, !PT ;  /* 0x0000001a05053212 */ /* 0x000fc600078e3cff */
[----:B------:R-:W3:Y:S01]  /*0460*/  @P6 LDG.E R26, desc[UR6][R16.64+0x88] ;  /* 0x00008806101a6981 */ /* 0x000ee2000c1e1900 */
[----:B------:R-:W-:Y:S02]  /*0470*/  @P4 LOP3.LUT R5, R5, R28, RZ, 0x3c, !PT ;  /* 0x0000001c05054212 */ /* 0x000fe400078e3cff */
[----:B------:R-:W-:Y:S02]  /*0480*/  @!P0 LOP3.LUT R3, R3, R18, RZ, 0x3c, !PT ;  /* 0x0000001203038212 */ /* 0x000fe400078e3cff */
[----:B------:R-:W3:Y:S01]  /*0490*/  @!P0 LDG.E R18, desc[UR6][R16.64+0x8] ;  /* 0x0000080610128981 */ /* 0x000ee2000c1e1900 */
[----:B------:R-:W-:-:S03]  /*04a0*/  @!P0 LOP3.LUT R6, R6, R15, RZ, 0x3c, !PT ;  /* 0x0000000f06068212 */ /* 0x000fc600078e3cff */
[----:B------:R-:W3:Y:S01]  /*04b0*/  @!P0 LDG.E R15, desc[UR6][R16.64+0xc] ;  /* 0x00000c06100f8981 */ /* 0x000ee2000c1e1900 */
[----:B------:R-:W-:-:S03]  /*04c0*/  @P5 LOP3.LUT R5, R5, R19, RZ, 0x3c, !PT ;  /* 0x0000001305055212 */ /* 0x000fc600078e3cff */
[----:B------:R-:W3:Y:S01]  /*04d0*/  @P1 LDG.E R19, desc[UR6][R16.64+0x18] ;  /* 0x0000180610131981 */ /* 0x000ee2000c1e1900 */
[----:B--2---:R-:W-:-:S03]  /*04e0*/  @P1 LOP3.LUT R3, R3, R20, RZ, 0x3c, !PT ;  /* 0x0000001403031212 */ /* 0x004fc600078e3cff */
[----:B------:R-:W2:Y:S01]  /*04f0*/  @P3 LDG.E R20, desc[UR6][R16.64+0x3c] ;  /* 0x00003c0610143981 */ /* 0x000ea2000c1e1900 */
[----:B----4-:R-:W-:-:S03]  /*0500*/  @P2 LOP3.LUT R3, R3, R24, RZ, 0x3c, !PT ;  /* 0x0000001803032212 */ /* 0x010fc600078e3cff */
[----:B------:R-:W4:Y:S01]  /*0510*/  @P4 LDG.E R24, desc[UR6][R16.64+0x50] ;  /* 0x0000500610184981 */ /* 0x000f22000c1e1900 */
[----:B---3--:R-:W-:-:S03]  /*0520*/  @!P0 LOP3.LUT R7, R7, R18, RZ, 0x3c, !PT ;  /* 0x0000001207078212 */ /* 0x008fc600078e3cff */
[----:B------:R-:W3:Y:S01]  /*0530*/  @P2 LDG.E R18, desc[UR6][R16.64+0x30] ;  /* 0x0000300610122981 */ /* 0x000ee2000c1e1900 */
[----:B------:R-:W-:-:S03]  /*0540*/  @!P0 LOP3.LUT R4, R4, R15, RZ, 0x3c, !PT ;  /* 0x0000000f04048212 */ /* 0x000fc600078e3cff */
[----:B------:R-:W3:Y:S01]  /*0550*/  @P2 LDG.E R15, desc[UR6][R16.64+0x2c] ;  /* 0x00002c06100f2981 */ /* 0x000ee2000c1e1900 */
[----:B------:R-:W-:-:S03]  /*0560*/  @P1 LOP3.LUT R6, R6, R19, RZ, 0x3c, !PT ;  /* 0x0000001306061212 */ /* 0x000fc600078e3cff */
[----:B------:R-:W3:Y:S01]  /*0570*/  @P2 LDG.E R19, desc[UR6][R16.64+0x34] ;  /* 0x0000340610132981 */ /* 0x000ee2000c1e1900 */
[----:B------:R-:W-:Y:S02]  /*0580*/  @P1 LOP3.LUT R7, R7, R22, RZ, 0x3c, !PT ;  /* 0x0000001607071212 */ /* 0x000fe400078e3cff */
[----:B------:R-:W-:Y:S01]  /*0590*/  @P1 LOP3.LUT R4, R4, R23, RZ, 0x3c, !PT ;  /* 0x0000001704041212 */ /* 0x000fe200078e3cff */
[----:B------:R-:W3:Y:S04]  /*05a0*/  @P3 LDG.E R22, desc[UR6][R16.64+0x44] ;  /* 0x0000440610163981 */ /* 0x000ee8000c1e1900 */
[----:B------:R-:W3:Y:S01]  /*05b0*/  @P3 LDG.E R23, desc[UR6][R16.64+0x40] ;  /* 0x0000400610173981 */ /* 0x000ee2000c1e1900 */
[----:B--2---:R-:W-:-:S03]  /*05c0*/  @P3 LOP3.LUT R3, R3, R20, RZ, 0x3c, !PT ;  /* 0x0000001403033212 */ /* 0x004fc600078e3cff */
[----:B------:R-:W2:Y:S01]  /*05d0*/  @P5 LDG.E R20, desc[UR6][R16.64+0x64] ;  /* 0x0000640610145981 */ /* 0x000ea2000c1e1900 */
[----:B----4-:R-:W-:-:S03]  /*05e0*/  @P4 LOP3.LUT R3, R3, R24, RZ, 0x3c, !PT ;  /* 0x0000001803034212 */ /* 0x010fc600078e3cff */
[----:B------:R-:W4:Y:S01]  /*05f0*/  @P6 LDG.E R24, desc[UR6][R16.64+0x78] ;  /* 0x0000780610186981 */ /* 0x000f22000c1e1900 */
[----:B---3--:R-:W-:-:S03]  /*0600*/  @P2 LOP3.LUT R7, R7, R18, RZ, 0x3c, !PT ;  /* 0x0000001207072212 */ /* 0x008fc600078e3cff */
[----:B------:R-:W3:Y:S01]  /*0610*/  @P4 LDG.E R18, desc[UR6][R16.64+0x58] ;  /* 0x0000580610124981 */ /* 0x000ee2000c1e1900 */
[----:B------:R-:W-:-:S03]  /*0620*/  @P2 LOP3.LUT R6, R6, R15, RZ, 0x3c, !PT ;  /* 0x0000000f06062212 */ /* 0x000fc600078e3cff */
[----:B------:R-:W3:Y:S01]  /*0630*/  @P4 LDG.E R15, desc[UR6][R16.64+0x54] ;  /* 0x00005406100f4981 */ /* 0x000ee2000c1e1900 */
[----:B------:R-:W-:-:S03]  /*0640*/  @P2 LOP3.LUT R4, R4, R19, RZ, 0x3c, !PT ;  /* 0x0000001304042212 */ /* 0x000fc600078e3cff */
[----:B------:R-:W3:Y:S01]  /*0650*/  @P4 LDG.E R19, desc[UR6][R16.64+0x5c] ;  /* 0x00005c0610134981 */ /* 0x000ee2000c1e1900 */
[----:B------:R-:W-:Y:S02]  /*0660*/  @P3 LOP3.LUT R7, R7, R22, RZ, 0x3c, !PT ;  /* 0x0000001607073212 */ /* 0x000fe400078e3cff */
[----:B------:R-:W-:Y:S01]  /*0670*/  @P3 LOP3.LUT R4, R4, R25, RZ, 0x3c, !PT ;  /* 0x0000001904043212 */ /* 0x000fe200078e3cff */
[----:B------:R-:W3:Y:S01]  /*0680*/  @P5 LDG.E R22, desc[UR6][R16.64+0x6c] ;  /* 0x00006c0610165981 */ /* 0x000ee2000c1e1900 */
[----:B------:R-:W-:-:S03]  /*0690*/  @P3 LOP3.LUT R6, R6, R23, RZ, 0x3c, !PT ;  /* 0x0000001706063212 */ /* 0x000fc600078e3cff */
[----:B------:R-:W3:Y:S04]  /*06a0*/  @P5 LDG.E R23, desc[UR6][R16.64+0x68] ;  /* 0x0000680610175981 */ /* 0x000ee8000c1e1900 */
[----:B------:R-:W3:Y:S01]  /*06b0*/  @P5 LDG.E R25, desc[UR6][R16.64+0x70] ;  /* 0x0000700610195981 */ /* 0x000ee2000c1e1900 */
[----:B------:R-:W-:Y:S02]  /*06c0*/  LOP3.LUT P0, RZ, R21, 0x80, RZ, 0xc0, !PT ;  /* 0x0000008015ff7812 */ /* 0x000fe4000780c0ff */
[----:B--2---:R-:W-:-:S11]  /*06d0*/  @P5 LOP3.LUT R3, R3, R20, RZ, 0x3c, !PT ;  /* 0x0000001403035212 */ /* 0x004fd600078e3cff */
        /* <DEDUP_REMOVED lines=15> */
[----:B------:R-:W-:Y:S02]  /*07d0*/  @P6 LOP3.LUT R5, R5, R26, RZ, 0x3c, !PT ;  /* 0x0000001a05056212 */ /* 0x000fe400078e3cff */
[----:B--2---:R-:W-:Y:S02]  /*07e0*/  @P0 LOP3.LUT R3, R3, R20, RZ, 0x3c, !PT ;  /* 0x0000001403030212 */ /* 0x004fe400078e3cff */
[----:B----4-:R-:W-:Y:S02]  /*07f0*/  @P0 LOP3.LUT R5, R5, R24, RZ, 0x3c, !PT ;  /* 0x0000001805050212 */ /* 0x010fe400078e3cff */
[----:B---3--:R-:W-:Y:S02]  /*0800*/  @P6 LOP3.LUT R7, R7, R18, RZ, 0x3c, !PT ;  /* 0x0000001207076212 */ /* 0x008fe400078e3cff */
[----:B------:R-:W-:Y:S02]  /*0810*/  @P6 LOP3.LUT R6, R6, R15, RZ, 0x3c, !PT ;  /* 0x0000000f06066212 */ /* 0x000fe400078e3cff */
[----:B------:R-:W-:-:S02]  /*0820*/  @P6 LOP3.LUT R4, R4, R19, RZ, 0x3c, !PT ;  /* 0x0000001304046212 */ /* 0x000fc400078e3cff */
[----:B------:R-:W-:Y:S02]  /*0830*/  @P0 LOP3.LUT R7, R7, R22, RZ, 0x3c, !PT ;  /* 0x0000001607070212 */ /* 0x000fe400078e3cff */
[----:B------:R-:W-:Y:S02]  /*0840*/  @P0 LOP3.LUT R6, R6, R23, RZ, 0x3c, !PT ;  /* 0x0000001706060212 */ /* 0x000fe400078e3cff */
[----:B------:R-:W-:Y:S02]  /*0850*/  @P0 LOP3.LUT R4, R4, R25, RZ, 0x3c, !PT ;  /* 0x0000001904040212 */ /* 0x000fe400078e3cff */
[----:B------:R-:W-:-:S13]  /*0860*/  R2P PR, R21.B1, 0x7f ;  /* 0x0000007f15007804 */ /* 0x000fda0000001000 */
[----:B------:R-:W2:Y:S04]  /*0870*/  @P0 LDG.E R18, desc[UR6][R16.64+0xa0] ;  /* 0x0000a00610120981 */ /* 0x000ea8000c1e1900 */
[----:B------:R-:W3:Y:S04]  /*0880*/  @P0 LDG.E R15, desc[UR6][R16.64+0xa4] ;  /* 0x0000a406100f0981 */ /* 0x000ee8000c1e1900 */
[----:B------:R-:W4:Y:S04]  /*0890*/  @P0 LDG.E R20, desc[UR6][R16.64+0xa8] ;  /* 0x0000a80610140981 */ /* 0x000f28000c1e1900 */
[----:B------:R-:W4:Y:S04]  /*08a0*/  @P0 LDG.E R19, desc[UR6][R16.64+0xac] ;  /* 0x0000ac0610130981 */ /* 0x000f28000c1e1900 */
[----:B------:R-:W4:Y:S04]  /*08b0*/  @P0 LDG.E R22, desc[UR6][R16.64+0xb0] ;  /* 0x0000b00610160981 */ /* 0x000f28000c1e1900 */
[----:B------:R-:W4:Y:S04]  /*08c0*/  @P1 LDG.E R24, desc[UR6][R16.64+0xb4] ;  /* 0x0000b40610181981 */ /* 0x000f28000c1e1900 */
[----:B------:R-:W4:Y:S04]  /*08d0*/  @P1 LDG.E R26, desc[UR6][R16.64+0xbc] ;  /* 0x0000bc06101a1981 */ /* 0x000f28000c1e1900 */
[----:B------:R-:W4:Y:S04]  /*08e0*/  @P1 LDG.E R23, desc[UR6][R16.64+0xb8] ;  /* 0x0000b80610171981 */ /* 0x000f28000c1e1900 */
[----:B------:R-:W4:Y:S04]  /*08f0*/  @P1 LDG.E R28, desc[UR6][R16.64+0xc4] ;  /* 0x0000c406101c1981 */ /* 0x000f28000c1e1900 */
[----:B------:R-:W4:Y:S01]  /*0900*/  @P1 LDG.E R25, desc[UR6][R16.64+0xc0] ;  /* 0x0000c00610191981 */ /* 0x000f22000c1e1900 */
[----:B--2---:R-:W-:-:S03]  /*0910*/  @P0 LOP3.LUT R3, R3, R18, RZ, 0x3c, !PT ;  /* 0x0000001203030212 */ /* 0x004fc600078e3cff */
[----:B------:R-:W2:Y:S01]  /*0920*/  @P2 LDG.E R18, desc[UR6][R16.64+0xc8] ;  /* 0x0000c80610122981 */ /* 0x000ea2000c1e1900 */
[----:B---3--:R-:W-:-:S03]  /*0930*/  @P0 LOP3.LUT R6, R6, R15, RZ, 0x3c, !PT ;  /* 0x0000000f06060212 */ /* 0x008fc600078e3cff */
[----:B------:R-:W3:Y:S01]  /*0940*/  @P2 LDG.E R15, desc[UR6][R16.64+0xcc] ;  /* 0x0000cc06100f2981 */ /* 0x000ee2000c1e1900 */
[----:B----4-:R-:W-:-:S03]  /*0950*/  @P0 LOP3.LUT R7, R7, R20, RZ, 0x3c, !PT ;  /* 0x0000001407070212 */ /* 0x010fc600078e3cff */
[----:B------:R-:W4:Y:S01]  /*0960*/  @P3 LDG.E R20, desc[UR6][R16.64+0xec] ;  /* 0x0000ec0610143981 */ /* 0x000f22000c1e1900 */
[----:B------:R-:W-:-:S03]  /*0970*/  @P0 LOP3.LUT R4, R4, R19, RZ, 0x3c, !PT ;  /* 0x0000001304040212 */ /* 0x000fc600078e3cff */
[----:B------:R-:W4:Y:S01]  /*0980*/  @P2 LDG.E R19, desc[UR6][R16.64+0xd4] ;  /* 0x0000d40610132981 */ /* 0x000f22000c1e1900 */
[----:B------:R-:W-:Y:S02]  /*0990*/  @P0 LOP3.LUT R5, R5, R22, RZ, 0x3c, !PT ;  /* 0x0000001605050212 */ /* 0x000fe400078e3cff */
[----:B------:R-:W-:Y:S01]  /*09a0*/  LOP3.LUT P0, RZ, R21, 0x8000, RZ, 0xc0, !PT ;  /* 0x0000800015ff7812 */ /* 0x000fe2000780c0ff */
[----:B------:R-:W4:Y:S01]  /*09b0*/  @P2 LDG.E R22, desc[UR6][R16.64+0xd0] ;  /* 0x0000d00610162981 */ /* 0x000f22000c1e1900 */
[----:B------:R-:W-:-:S03]  /*09c0*/  @P1 LOP3.LUT R3, R3, R24, RZ, 0x3c, !PT ;  /* 0x0000001803031212 */ /* 0x000fc600078e3cff */
[----:B------:R-:W4:Y:S01]  /*09d0*/  @P3 LDG.E R21, desc[UR6][R16.64+0xe0] ;  /* 0x0000e00610153981 */ /* 0x000f22000c1e1900 */
[----:B------:R-:W-:-:S03]  /*09e0*/  @P1 LOP3.LUT R7, R7, R26, RZ, 0x3c, !PT ;  /* 0x0000001a07071212 */ /* 0x000fc600078e3cff */
[----:B------:R-:W4:Y:S01]  /*09f0*/  @P2 LDG.E R24, desc[UR6][R16.64+0xd8] ;  /* 0x0000d80610182981 */ /* 0x000f22000c1e1900 */
[----:B------:R-:W-:-:S03]  /*0a00*/  @P1 LOP3.LUT R6, R6, R23, RZ, 0x3c, !PT ;  /* 0x0000001706061212 */ /* 0x000fc600078e3cff */
[----:B------:R-:W4:Y:S01]  /*0a10*/  @P3 LDG.E R26, desc[UR6][R16.64+0xdc] ;  /* 0x0000dc06101a3981 */ /* 0x000f22000c1e1900 */
[----:B------:R-:W-:-:S03]  /*0a20*/  @P1 LOP3.LUT R5, R5, R28, RZ, 0x3c, !PT ;  /* 0x0000001c05051212 */ /* 0x000fc600078e3cff */
[----:B------:R-:W4:Y:S04]  /*0a30*/  @P3 LDG.E R28, desc[UR6][R16.64+0xe4] ;  /* 0x0000e406101c3981 */ /* 0x000f28000c1e1900 */
[----:B------:R-:W4:Y:S01]  /*0a40*/  @P3 LDG.E R23, desc[UR6][R16.64+0xe8] ;  /* 0x0000e80610173981 */ /* 0x000f22000c1e1900 */
[----:B--2---:R-:W-:-:S03]  /*0a50*/  @P2 LOP3.LUT R3, R3, R18, RZ, 0x3c, !PT ;  /* 0x0000001203032212 */ /* 0x004fc600078e3cff */
[----:B------:R-:W2:Y:S01]  /*0a60*/  @P4 LDG.E R18, desc[UR6][R16.64+0xf0] ;  /* 0x0000f00610124981 */ /* 0x000ea2000c1e1900 */
[----:B---3--:R-:W-:Y:S02]  /*0a70*/  @P2 LOP3.LUT R6, R6, R15, RZ, 0x3c, !PT ;  /* 0x0000000f06062212 */ /* 0x008fe400078e3cff */
[----:B------:R-:W-:Y:S01]  /*0a80*/  @P1 LOP3.LUT R4, R4, R25, RZ, 0x3c, !PT ;  /* 0x0000001904041212 */ /* 0x000fe200078e3cff */
[----:B------:R-:W3:Y:S03]  /*0a90*/  @P5 LDG.E R15, desc[UR6][R16.64+0x110] ;  /* 0x00011006100f5981 */ /* 0x000ee6000c1e1900 */
[----:B----4-:R-:W-:Y:S02]  /*0aa0*/  @P2 LOP3.LUT R4, R4, R19, RZ, 0x3c, !PT ;  /* 0x0000001304042212 */ /* 0x010fe400078e3cff */
[----:B------:R-:W4:Y:S01]  /*0ab0*/  @P4 LDG.E R19, desc[UR6][R16.64+0xf4] ;  /* 0x0000f40610134981 */ /* 0x000f22000c1e1900 */
        /* <DEDUP_REMOVED lines=12> */
[----:B--2---:R-:W-:-:S03]  /*0b80*/  @P4 LOP3.LUT R3, R3, R18, RZ, 0x3c, !PT ;  /* 0x0000001203034212 */ /* 0x004fc600078e3cff */
[----:B------:R-:W2:Y:S01]  /*0b90*/  @P5 LDG.E R18, desc[UR6][R16.64+0x114] ;  /* 0x0001140610125981 */ /* 0x000ea2000c1e1900 */
[----:B------:R-:W-:-:S03]  /*0ba0*/  @P3 LOP3.LUT R5, R5, R20, RZ, 0x3c, !PT ;  /* 0x0000001405053212 */ /* 0x000fc600078e3cff */
[----:B------:R-:W2:Y:S01]  /*0bb0*/  @P6 LDG.E R20, desc[UR6][R16.64+0x118] ;  /* 0x0001180610146981 */ /* 0x000ea2000c1e1900 */
[----:B----4-:R-:W-:-:S03]  /*0bc0*/  @P4 LOP3.LUT R6, R6, R19, RZ, 0x3c, !PT ;  /* 0x0000001306064212 */ /* 0x010fc600078e3cff */
[----:B------:R-:W4:Y:S01]  /*0bd0*/  @P6 LDG.E R19, desc[UR6][R16.64+0x11c] ;  /* 0x00011c0610136981 */ /* 0x000f22000c1e1900 */
[----:B---3--:R-:W-:-:S03]  /*0be0*/  @P4 LOP3.LUT R7, R7, R22, RZ, 0x3c, !PT ;  /* 0x0000001607074212 */ /* 0x008fc600078e3cff */
[----:B------:R-:W3:Y:S01]  /*0bf0*/  @P6 LDG.E R22, desc[UR6][R16.64+0x120] ;  /* 0x0001200610166981 */ /* 0x000ee2000c1e1900 */
[----:B------:R-:W-:-:S03]  /*0c00*/  @P4 LOP3.LUT R4, R4, R21, RZ, 0x3c, !PT ;  /* 0x0000001504044212 */ /* 0x000fc600078e3cff */
[----:B------:R-:W3:Y:S01]  /*0c10*/  @P0 LDG.E R21, desc[UR6][R16.64+0x130] ;  /* 0x0001300610150981 */ /* 0x000ee2000c1e1900 */
[----:B------:R-:W-:Y:S02]  /*0c20*/  @P4 LOP3.LUT R5, R5, R24, RZ, 0x3c, !PT ;  /* 0x0000001805054212 */ /* 0x000fe400078e3cff */
[----:B------:R-:W-:Y:S01]  /*0c30*/  @P5 LOP3.LUT R4, R4, R15, RZ, 0x3c, !PT ;  /* 0x0000000f04045212 */ /* 0x000fe200078e3cff */
[----:B------:R-:W3:Y:S01]  /*0c40*/  @P6 LDG.E R24, desc[UR6][R16.64+0x128] ;  /* 0x0001280610186981 */ /* 0x000ee2000c1e1900 */
[----:B------:R-:W-:-:S03]  /*0c50*/  @P5 LOP3.LUT R3, R3, R26, RZ, 0x3c, !PT ;  /* 0x0000001a03035212 */ /* 0x000fc600078e3cff */
[----:B------:R-:W3:Y:S01]  /*0c60*/  @P6 LDG.E R15, desc[UR6][R16.64+0x124] ;  /* 0x00012406100f6981 */ /* 0x000ee2000c1e1900 */
[----:B------:R-:W-:-:S03]  /*0c70*/  @P5 LOP3.LUT R7, R7, R28, RZ, 0x3c, !PT ;  /* 0x0000001c07075212 */ /* 0x000fc600078e3cff */
[----:B------:R-:W3:Y:S01]  /*0c80*/  @P0 LDG.E R26, desc[UR6][R16.64+0x12c] ;  /* 0x00012c06101a0981 */ /* 0x000ee2000c1e1900 */
[----:B------:R-:W-:-:S03]  /*0c90*/  @P5 LOP3.LUT R6, R6, R23, RZ, 0x3c, !PT ;  /* 0x0000001706065212 */ /* 0x000fc600078e3cff */
[----:B------:R-:W3:Y:S04]  /*0ca0*/  @P0 LDG.E R28, desc[UR6][R16.64+0x13c] ;  /* 0x00013c06101c0981 */ /* 0x000ee8000c1e1900 */
[----:B------:R-:W3:Y:S01]  /*0cb0*/  @P0 LDG.E R23, desc[UR6][R16.64+0x138] ;  /* 0x0001380610170981 */ /* 0x000ee2000c1e1900 */
[----:B--2---:R-:W-:-:S03]  /*0cc0*/  @P5 LOP3.LUT R5, R5, R18, RZ, 0x3c, !PT ;  /* 0x0000001205055212 */ /* 0x004fc600078e3cff */
[----:B------:R-:W2:Y:S01]  /*0cd0*/  @P0 LDG.E R18, desc[UR6][R16.64+0x134] ;  /* 0x0001340610120981 */ /* 0x000ea2000c1e1900 */
[----:B------:R-:W-:-:S04]  /*0ce0*/  UIADD3 UR4, UPT, UPT, UR4, 0x10, URZ ;  /* 0x0000001004047890 */ /* 0x000fc8000fffe0ff */
[----:B------:R-:W-:Y:S01]  /*0cf0*/  UISETP.NE.AND UP0, UPT, UR4, 0x20, UPT ;  /* 0x000000200400788c */ /* 0x000fe2000bf05270 */
[----:B------:R-:W-:Y:S02]  /*0d00*/  @P6 LOP3.LUT R3, R3, R20, RZ, 0x3c, !PT ;  /* 0x0000001403036212 */ /* 0x000fe400078e3cff */
[----:B----4-:R-:W-:Y:S02]  /*0d10*/  @P6 LOP3.LUT R6, R6, R19, RZ, 0x3c, !PT ;  /* 0x0000001306066212 */ /* 0x010fe400078e3cff */
[----:B---3--:R-:W-:Y:S02]  /*0d20*/  @P6 LOP3.LUT R7, R7, R22, RZ, 0x3c, !PT ;  /* 0x0000001607076212 */ /* 0x008fe400078e3cff */
[----:B------:R-:W-:Y:S02]  /*0d30*/  @P0 LOP3.LUT R6, R6, R21, RZ, 0x3c, !PT ;  /* 0x0000001506060212 */ /* 0x000fe400078e3cff */
[----:B------:R-:W-:Y:S02]  /*0d40*/  @P6 LOP3.LUT R5, R5, R24, RZ, 0x3c, !PT ;  /* 0x0000001805056212 */ /* 0x000fe400078e3cff */
[----:B------:R-:W-:-:S02]  /*0d50*/  @P6 LOP3.LUT R4, R4, R15, RZ, 0x3c, !PT ;  /* 0x0000000f04046212 */ /* 0x000fc400078e3cff */
[----:B------:R-:W-:Y:S02]  /*0d60*/  @P0 LOP3.LUT R3, R3, R26, RZ, 0x3c, !PT ;  /* 0x0000001a03030212 */ /* 0x000fe400078e3cff */
[----:B------:R-:W-:Y:S02]  /*0d70*/  @P0 LOP3.LUT R5, R5, R28, RZ, 0x3c, !PT ;  /* 0x0000001c05050212 */ /* 0x000fe400078e3cff */
[----:B------:R-:W-:Y:S02]  /*0d80*/  @P0 LOP3.LUT R4, R4, R23, RZ, 0x3c, !PT ;  /* 0x0000001704040212 */ /* 0x000fe400078e3cff */
[----:B--2---:R-:W-:Y:S01]  /*0d90*/  @P0 LOP3.LUT R7, R7, R18, RZ, 0x3c, !PT ;  /* 0x0000001207070212 */ /* 0x004fe200078e3cff */
[----:B------:R-:W-:Y:S06]  /*0da0*/  BRA.U UP0, `(.L_x_5) ;  /* 0xfffffff500487547 */ /* 0x000fec000b83ffff */
[----:B------:R-:W-:-:S05]  /*0db0*/  VIADD R0, R0, 0x1 ;  /* 0x0000000100007836 */ /* 0x000fca0000000000 */
[----:B------:R-:W-:-:S13]  /*0dc0*/  ISETP.NE.AND P0, PT, R0, 0x5, PT ;  /* 0x000000050000780c */ /* 0x000fda0003f05270 */
[----:B------:R-:W-:Y:S05]  /*0dd0*/  @P0 BRA `(.L_x_6) ;  /* 0xfffffff400300947 */ /* 0x000fea000383ffff */
[----:B------:R-:W-:Y:S01]  /*0de0*/  LOP3.LUT R0, R11, 0x3, RZ, 0xc0, !PT ;  /* 0x000000030b007812 */ /* 0x000fe200078ec0ff */
[----:B------:R0:W-:Y:S03]  /*0df0*/  STL.64 [R1+0x8], R6 ;  /* 0x0000080601007387 */ /* 0x0001e60000100a00 */
[----:B------:R-:W-:Y:S01]  /*0e00*/  ISETP.NE.U32.AND P0, PT, R0, 0x1, PT ;  /* 0x000000010000780c */ /* 0x000fe20003f05070 */
[----:B------:R0:W-:Y:S03]  /*0e10*/  STL.64 [R1+0x10], R4 ;  /* 0x0000100401007387 */ /* 0x0001e60000100a00 */
[----:B------:R-:W-:Y:S01]  /*0e20*/  ISETP.NE.AND.EX P0, PT, RZ, RZ, PT, P0 ;  /* 0x000000ffff00720c */ /* 0x000fe20003f05300 */
[----:B------:R0:W-:-:S12]  /*0e30*/  STL [R1+0x4], R3 ;  /* 0x0000040301007387 */ /* 0x0001d80000100800 */
[----:B0-----:R-:W-:Y:S05]  /*0e40*/  @!P0 BRA `(.L_x_4) ;  /* 0x0000001800088947 */ /* 0x001fea0003800000 */
[----:B------:R-:W-:Y:S01]  /*0e50*/  UMOV UR4, URZ ;  /* 0x000000ff00047c82 */ /* 0x000fe20008000000 */
[----:B------:R-:W-:Y:S01]  /*0e60*/  UMOV UR5, URZ ;  /* 0x000000ff00057c82 */ /* 0x000fe20008000000 */
[----:B------:R-:W-:Y:S02]  /*0e70*/  IMAD.MOV.U32 R0, RZ, RZ, RZ ;  /* 0x000000ffff007224 */ /* 0x000fe400078e00ff */
[----:B------:R-:W-:Y:S02]  /*0e80*/  IMAD.MOV.U32 R4, RZ, RZ, RZ ;  /* 0x000000ffff047224 */ /* 0x000fe400078e00ff */
[----:B------:R-:W-:Y:S02]  /*0e90*/  IMAD.MOV.U32 R7, RZ, RZ, RZ ;  /* 0x000000ffff077224 */ /* 0x000fe400078e00ff */
[----:B------:R-:W-:Y:S02]  /*0ea0*/  IMAD.MOV.U32 R3, RZ, RZ, RZ ;  /* 0x000000ffff037224 */ /* 0x000fe400078e00ff */
[----:B------:R-:W-:-:S02]  /*0eb0*/  IMAD.U32 R5, RZ, RZ, UR4 ;  /* 0x00000004ff057e24 */ /* 0x000fc4000f8e00ff */
[----:B------:R-:W-:-:S07]  /*0ec0*/  IMAD.U32 R6, RZ, RZ, UR5 ;  /* 0x00000005ff067e24 */ /* 0x000fce000f8e00ff */
.L_x_8:
[----:B------:R-:W-:-:S06]  /*0ed0*/  IMAD R13, R0, 0x4, R1 ;  /* 0x00000004000d7824 */ /* 0x000fcc00078e0201 */
[----:B------:R-:W5:Y:S01]  /*0ee0*/  LDL R13, [R13+0x4] ;  /* 0x000004000d0d7983 */ /* 0x000f620000100800 */
[----:B------:R-:W-:-:S05]  /*0ef0*/  UMOV UR4, URZ ;  /* 0x000000ff00047c82 */ /* 0x000fca0008000000 */
.L_x_7:
        /* <DEDUP_REMOVED lines=178> */
[----:B------:R0:W-:Y:S03]  /*1a20*/  STL [R1+0x4], R3 ;  /* 0x0000040301007387 */ /* 0x0001e60000100800 */
[----:B------:R-:W-:Y:S01]  /*1a30*/  ISETP.NE.U32.AND P0, PT, R0, 0x3, PT ;  /* 0x000000030000780c */ /* 0x000fe20003f05070 */
[----:B------:R0:W-:Y:S03]  /*1a40*/  STL.64 [R1+0x8], R6 ;  /* 0x0000080601007387 */ /* 0x0001e60000100a00 */
[----:B------:R-:W-:Y:S01]  /*1a50*/  ISETP.NE.AND.EX P0, PT, RZ, RZ, PT, P0 ;  /* 0x000000ffff00720c */ /* 0x000fe20003f05300 */
[----:B------:R0:W-:-:S12]  /*1a60*/  STL.64 [R1+0x10], R4 ;  /* 0x0000100401007387 */ /* 0x0001d80000100a00 */
[----:B0-----:R-:W-:Y:S05]  /*1a70*/  @P0 BRA `(.L_x_4) ;  /* 0x0000000800fc0947 */ /* 0x001fea0003800000 */
        /* <DEDUP_REMOVED lines=8> */
.L_x_10:
[----:B------:R-:W-:-:S06]  /*1b00*/  IMAD R13, R0, 0x4, R1 ;  /* 0x00000004000d7824 */ /* 0x000fcc00078e0201 */
[----:B------:R-:W5:Y:S01]  /*1b10*/  LDL R13, [R13+0x4] ;  /* 0x000004000d0d7983 */ /* 0x000f620000100800 */
[----:B------:R-:W-:-:S05]  /*1b20*/  UMOV UR4, URZ ;  /* 0x000000ff00047c82 */ /* 0x000fca0008000000 */
.L_x_9:
        /* <DEDUP_REMOVED lines=177> */
[----:B------:R0:W-:Y:S04]  /*2640*/  STL [R1+0x4], R3 ;  /* 0x0000040301007387 */ /* 0x0001e80000100800 */
[----:B------:R0:W-:Y:S04]  /*2650*/  STL.64 [R1+0x8], R6 ;  /* 0x0000080601007387 */ /* 0x0001e80000100a00 */
[----:B------:R0:W-:Y:S02]  /*2660*/  STL.64 [R1+0x10], R4 ;  /* 0x0000100401007387 */ /* 0x0001e40000100a00 */
.L_x_4:
[----:B------:R-:W-:Y:S05]  /*2670*/  BSYNC.RECONVERGENT B1 ;  /* 0x0000000000017941 */ /* 0x000fea0003800200 */
.L_x_3:
[C---:B------:R-:W-:Y:S01]  /*2680*/  ISETP.GT.U32.AND P0, PT, R11.reuse, 0x3, PT ;  /* 0x000000030b00780c */ /* 0x040fe20003f04070 */
[----:B------:R-:W-:Y:S01]  /*2690*/  VIADD R12, R12, 0x1 ;  /* 0x000000010c0c7836 */ /* 0x000fe20000000000 */
[--C-:B------:R-:W-:Y:S02]  /*26a0*/  SHF.R.U64 R11, R11, 0x2, R14.reuse ;  /* 0x000000020b0b7819 */ /* 0x100fe4000000120e */
[----:B------:R-:W-:Y:S02]  /*26b0*/  ISETP.GT.U32.AND.EX P0, PT, R14, RZ, PT, P0 ;  /* 0x000000ff0e00720c */ /* 0x000fe40003f04100 */
[----:B------:R-:W-:-:S11]  /*26c0*/  SHF.R.U32.HI R14, RZ, 0x2, R14 ;  /* 0x00000002ff0e7819 */ /* 0x000fd6000001160e */
[----:B------:R-:W-:Y:S05]  /*26d0*/  @P0 BRA `(.L_x_11) ;  /* 0xffffffd800c40947 */ /* 0x000fea000383ffff */
.L_x_2:
[----:B------:R-:W-:Y:S05]  /*26e0*/  BSYNC.RECONVERGENT B0 ;  /* 0x0000000000007941 */ /* 0x000fea0003800200 */
.L_x_1:
[----:B------:R-:W-:Y:S01]  /*26f0*/  SHF.R.U32.HI R0, RZ, 0x2, R3 ;  /* 0x00000002ff007819 */ /* 0x000fe20000011603 */
[----:B------:R-:W2:Y:S01]  /*2700*/  LDCU.64 UR4, c[0x0][0x380] ;  /* 0x00007000ff0477ac */ /* 0x000ea20008000a00 */
[----:B01----:R-:W-:Y:S01]  /*2710*/  SHF.R.U32.HI R7, RZ, 0x2, R6 ;  /* 0x00000002ff077819 */ /* 0x003fe20000011606 */
[----:B------:R-:W-:Y:S01]  /*2720*/  IMAD.MOV.U32 R8, RZ, RZ, 0x0 ;  /* 0x00000000ff087424 */ /* 0x000fe200078e00ff */
[----:B------:R-:W-:Y:S01]  /*2730*/  LOP3.LUT R0, R0, R3, RZ, 0x3c, !PT ;  /* 0x0000000300007212 */ /* 0x000fe200078e3cff */
[----:B------:R-:W-:Y:S01]  /*2740*/  IMAD.SHL.U32 R3, R5, 0x10, RZ ;  /* 0x0000001005037824 */ /* 0x000fe200078e00ff */
[----:B------:R-:W-:Y:S01]  /*2750*/  LOP3.LUT R7, R7, R6, RZ, 0x3c, !PT ;  /* 0x0000000607077212 */ /* 0x000fe200078e3cff */
[----:B------:R-:W-:Y:S02]  /*2760*/  IMAD.MOV.U32 R9, RZ, RZ, 0x3ca00000 ;  /* 0x3ca00000ff097424 */ /* 0x000fe400078e00ff */
[----:B------:R-:W-:-:S05]  /*2770*/  IMAD.SHL.U32 R4, R0, 0x2, RZ ;  /* 0x0000000200047824 */ /* 0x000fca00078e00ff */
[----:B------:R-:W-:-:S04]  /*2780*/  LOP3.LUT R4, R0, R4, R3, 0x96, !PT ;  /* 0x0000000400047212 */ /* 0x000fc800078e9603 */
[----:B------:R-:W-:Y:S01]  /*2790*/  LOP3.LUT R3, R4, R5, RZ, 0x3c, !PT ;  /* 0x0000000504037212 */ /* 0x000fe200078e3cff */
[----:B------:R-:W-:Y:S01]  /*27a0*/  IMAD.SHL.U32 R4, R7, 0x2, RZ ;  /* 0x0000000207047824 */ /* 0x000fe200078e00ff */
[----:B--2---:R-:W-:-:S03]  /*27b0*/  LEA R6, P0, R10, UR4, 0x3 ;  /* 0x000000040a067c11 */ /* 0x004fc6000f8018ff */
[----:B------:R-:W-:-:S05]  /*27c0*/  IMAD.SHL.U32 R0, R3, 0x10, RZ ;  /* 0x0000001003007824 */ /* 0x000fca00078e00ff */
[----:B------:R-:W-:Y:S02]  /*27d0*/  LOP3.LUT R0, R7, R4, R0, 0x96, !PT ;  /* 0x0000000407007212 */ /* 0x000fe400078e9600 */
[----:B------:R-:W-:Y:S02]  /*27e0*/  SHF.R.S32.HI R7, RZ, 0x1f, R10 ;  /* 0x0000001fff077819 */ /* 0x000fe4000001140a */
[----:B------:R-:W-:Y:S02]  /*27f0*/  LOP3.LUT R5, R0, R3, RZ, 0x3c, !PT ;  /* 0x0000000300057212 */ /* 0x000fe400078e3cff */
[C---:B------:R-:W-:Y:S02]  /*2800*/  IADD3 R3, PT, PT, R2.reuse, 0x587c5, R3 ;  /* 0x000587c502037810 */ /* 0x040fe40007ffe003 */
[----:B------:R-:W-:Y:S02]  /*2810*/  IADD3 R5, PT, PT, R2, 0xb0f8a, R5 ;  /* 0x000b0f8a02057810 */ /* 0x000fe40007ffe005 */
[----:B------:R-:W-:-:S03]  /*2820*/  LEA.HI.X R7, R10, UR5, R7, 0x3, P0 ;  /* 0x000000050a077c11 */ /* 0x000fc600080f1c07 */
[----:B------:R-:W-:-:S03]  /*2830*/  IMAD.WIDE.U32 R4, R5, 0x200000, RZ ;  /* 0x0020000005047825 */ /* 0x000fc600078e00ff */
[----:B------:R-:W-:-:S04]  /*2840*/  LOP3.LUT R4, R4, R3, RZ, 0x3c, !PT ;  /* 0x0000000304047212 */ /* 0x000fc800078e3cff */
[----:B------:R-:W0:Y:S02]  /*2850*/  I2F.F64.U64 R2, R4 ;  /* 0x0000000400027312 */ /* 0x000e240000301800 */
[----:B0-----:R-:W-:-:S07]  /*2860*/  DFMA R2, R2, R8, 5.5511151231257827021e-17 ;  /* 0x3c9000000202742b */ /* 0x001fce0000000008 */
[----:B------:R-:W-:Y:S01]  /*2870*/  STG.E.64 desc[UR6][R6.64], R2 ;  /* 0x0000000206007986 */ /* 0x000fe2000c101b06 */
[----:B------:R-:W-:Y:S05]  /*2880*/  EXIT ;  /* 0x000000000000794d */ /* 0x000fea0003800000 */
.L_x_12:
        /* <DEDUP_REMOVED lines=15> */
.L_x_14:


//--------------------- .nv.global.init           --------------------------
	.section	.nv.global.init,"aw",@progbits
	.align	4
.nv.global.init:
	.type		mrg32k3aM1SubSeq,@object
	.size		mrg32k3aM1SubSeq,(mrg32k3aM2SubSeq - mrg32k3aM1SubSeq)
mrg32k3aM1SubSeq:
        /*0000*/ 	.byte	0x0b, 0xcc, 0xee, 0x04, 0x73, 0x29, 0x8b, 0x6f, 0xf6, 0x53, 0x03, 0xf6, 0x23, 0xf6, 0xea, 0xda
        /* <DEDUP_REMOVED lines=125> */
	.type		mrg32k3aM2SubSeq,@object
	.size		mrg32k3aM2SubSeq,(mrg32k3aM1 - mrg32k3aM2SubSeq)
mrg32k3aM2SubSeq:
        /* <DEDUP_REMOVED lines=126> */
	.type		mrg32k3aM1,@object
	.size		mrg32k3aM1,(mrg32k3aM1Seq - mrg32k3aM1)
mrg32k3aM1:
        /* <DEDUP_REMOVED lines=144> */
	.type		mrg32k3aM1Seq,@object
	.size		mrg32k3aM1Seq,(mrg32k3aM2 - mrg32k3aM1Seq)
mrg32k3aM1Seq:
        /* <DEDUP_REMOVED lines=144> */
	.type		mrg32k3aM2,@object
	.size		mrg32k3aM2,(mrg32k3aM2Seq - mrg32k3aM2)
mrg32k3aM2:
        /* <DEDUP_REMOVED lines=144> */
	.type		mrg32k3aM2Seq,@object
	.size		mrg32k3aM2Seq,(precalc_xorwow_matrix - mrg32k3aM2Seq)
mrg32k3aM2Seq:
        /* <DEDUP_REMOVED lines=144> */
	.type		precalc_xorwow_matrix,@object
	.size		precalc_xorwow_matrix,(precalc_xorwow_offset_matrix - precalc_xorwow_matrix)
precalc_xorwow_matrix:
        /* <DEDUP_REMOVED lines=6400> */
	.type		precalc_xorwow_offset_matrix,@object
	.size		precalc_xorwow_offset_matrix,(.L_1 - precalc_xorwow_offset_matrix)
precalc_xorwow_offset_matrix:
        /* <DEDUP_REMOVED lines=6400> */
.L_1:


//--------------------- .nv.shared.reserved.0     --------------------------
	.section	.nv.shared.reserved.0,"aw",@nobits
	.weak		__nv_reservedSMEM_offset_0_alias
	.size		__nv_reservedSMEM_offset_0_alias, 0, 64
	.other		__nv_reservedSMEM_offset_0_alias,@"STO_CUDA_RESERVED_SHARED STV_DEFAULT"
__nv_reservedSMEM_offset_0_alias:
	.zero		0
	.zero		64


//--------------------- .nv.global                --------------------------
	.section	.nv.global,"aw",@nobits
	.align	8
.nv.global:
	.type		monDev,@object
	.size		monDev,(dev_yBoxMaxd2 - monDev)
monDev:
	.zero		8
	.type		dev_yBoxMaxd2,@object
	.size		dev_yBoxMaxd2,(dev_amax - dev_yBoxMaxd2)
dev_yBoxMaxd2:
	.zero		8
	.type		dev_amax,@object
	.size		dev_amax,(dev_ecc - dev_amax)
dev_amax:
	.zero		8
	.type		dev_ecc,@object
	.size		dev_ecc,(dev_dx - dev_ecc)
dev_ecc:
	.zero		8
	.type		dev_dx,@object
	.size		dev_dx,(dev_amax2 - dev_dx)
dev_dx:
	.zero		8
	.type		dev_amax2,@object
	.size		dev_amax2,(dev_Hd2 - dev_amax2)
dev_amax2:
	.zero		8
	.type		dev_Hd2,@object
	.size		dev_Hd2,(dev_rectangleArea - dev_Hd2)
dev_Hd2:
	.zero		8
	.type		dev_rectangleArea,@object
	.size		dev_rectangleArea,(dev_dz - dev_rectangleArea)
dev_rectangleArea:
	.zero		8
	.type		dev_dz,@object
	.size		dev_dz,(dev_bmin2 - dev_dz)
dev_dz:
	.zero		8
	.type		dev_bmin2,@object
	.size		dev_bmin2,(dev_rmax - dev_bmin2)
dev_bmin2:
	.zero		8
	.type		dev_rmax,@object
	.size		dev_rmax,(dev_xBoxMaxd2 - dev_rmax)
dev_rmax:
	.zero		8
	.type		dev_xBoxMaxd2,@object
	.size		dev_xBoxMaxd2,(dev_dr2 - dev_xBoxMaxd2)
dev_xBoxMaxd2:
	.zero		8
	.type		dev_dr2,@object
	.size		dev_dr2,(dev_bmin - dev_dr2)
dev_dr2:
	.zero		8
	.type		dev_bmin,@object
	.size		dev_bmin,(dev_Ld2 - dev_bmin)
dev_bmin:
	.zero		8
	.type		dev_Ld2,@object
	.size		dev_Ld2,(dev_Area - dev_Ld2)
dev_Ld2:
	.zero		8
	.type		dev_Area,@object
	.size		dev_Area,(dev_dy - dev_Area)
dev_Area:
	.zero		8
	.type		dev_dy,@object
	.size		dev_dy,(.L_14 - dev_dy)
dev_dy:
	.zero		8
.L_14:


//--------------------- .nv.constant0._Z12check_acceptPdS_S_lPi --------------------------
	.section	.nv.constant0._Z12check_acceptPdS_S_lPi,"a",@progbits
	.sectionflags	@""
	.align	4
.nv.constant0._Z12check_acceptPdS_S_lPi:
	.zero		936


//--------------------- .nv.constant0._Z12randomKernelPdi --------------------------
	.section	.nv.constant0._Z12randomKernelPdi,"a",@progbits
	.sectionflags	@""
	.align	4
.nv.constant0._Z12randomKernelPdi:
	.zero		908


//--------------------- SYMBOLS --------------------------

	.type		.nv.reservedSmem.offset0,@object
	.size		.nv.reservedSmem.offset0,0x4
